	.headerflags	@"EF_CUDA_TEXMODE_UNIFIED EF_CUDA_64BIT_ADDRESS EF_CUDA_SM86 EF_CUDA_VIRTUAL_SM(EF_CUDA_SM86)"
	.elftype	@"ET_EXEC"


//--------------------- .nv.info                  --------------------------
	.section	.nv.info,"",@"SHT_CUDA_INFO"
	.align	4


	//----- nvinfo : EIATTR_REGCOUNT
	.align		4
        /*0000*/ 	.byte	0x04, 0x2f
        /*0002*/ 	.short	(.L_1 - .L_0)
	.align		4
.L_0:
        /*0004*/ 	.word	index@(chunk_fwd_kernel_o)
        /*0008*/ 	.word	0x00000080


	//----- nvinfo : EIATTR_MAX_STACK_SIZE
	.align		4
.L_1:
        /*000c*/ 	.byte	0x04, 0x23
        /*000e*/ 	.short	(.L_3 - .L_2)
	.align		4
.L_2:
        /*0010*/ 	.word	index@(chunk_fwd_kernel_o)
        /*0014*/ 	.word	0x00000000


	//----- nvinfo : EIATTR_MIN_STACK_SIZE
	.align		4
.L_3:
        /*0018*/ 	.byte	0x04, 0x12
        /*001a*/ 	.short	(.L_5 - .L_4)
	.align		4
.L_4:
        /*001c*/ 	.word	index@(chunk_fwd_kernel_o)
        /*0020*/ 	.word	0x00000000


	//----- nvinfo : EIATTR_FRAME_SIZE
	.align		4
.L_5:
        /*0024*/ 	.byte	0x04, 0x11
        /*0026*/ 	.short	(.L_7 - .L_6)
	.align		4
.L_6:
        /*0028*/ 	.word	index@(chunk_fwd_kernel_o)
        /*002c*/ 	.word	0x00000000
.L_7:


//--------------------- .nv.info.chunk_fwd_kernel_o --------------------------
	.section	.nv.info.chunk_fwd_kernel_o,"",@"SHT_CUDA_INFO"
	.align	4


	//----- nvinfo : EIATTR_CUDA_API_VERSION
	.align		4
        /*0000*/ 	.byte	0x04, 0x37
        /*0002*/ 	.short	(.L_9 - .L_8)
.L_8:
        /*0004*/ 	.word	0x0000007b


	//----- nvinfo : EIATTR_SW2861232_WAR
	.align		4
.L_9:
        /*0008*/ 	.byte	0x01, 0x35
	.zero		2


	//----- nvinfo : EIATTR_PARAM_CBANK
	.align		4
        /*000c*/ 	.byte	0x04, 0x0a
        /*000e*/ 	.short	(.L_11 - .L_10)
	.align		4
.L_10:
        /*0010*/ 	.word	index@(.nv.constant0.chunk_fwd_kernel_o)
        /*0014*/ 	.short	0x0160
        /*0016*/ 	.short	0x0040


	//----- nvinfo : EIATTR_CBANK_PARAM_SIZE
	.align		4
.L_11:
        /*0018*/ 	.byte	0x03, 0x19
        /*001a*/ 	.short	0x0040


	//----- nvinfo : EIATTR_KPARAM_INFO
	.align		4
        /*001c*/ 	.byte	0x04, 0x17
        /*001e*/ 	.short	(.L_13 - .L_12)
.L_12:
        /*0020*/ 	.word	0x00000000
        /*0024*/ 	.short	0x0008
        /*0026*/ 	.short	0x003c
        /*0028*/ 	.byte	0x00, 0xf0, 0x11, 0x00


	//----- nvinfo : EIATTR_KPARAM_INFO
	.align		4
.L_13:
        /*002c*/ 	.byte	0x04, 0x17
        /*002e*/ 	.short	(.L_15 - .L_14)
.L_14:
        /*0030*/ 	.word	0x00000000
        /*0034*/ 	.short	0x0007
        /*0036*/ 	.short	0x0038
        /*0038*/ 	.byte	0x00, 0xf0, 0x11, 0x00


	//----- nvinfo : EIATTR_KPARAM_INFO
	.align		4
.L_15:
        /*003c*/ 	.byte	0x04, 0x17
        /*003e*/ 	.short	(.L_17 - .L_16)
.L_16:
        /*0040*/ 	.word	0x00000000
        /*0044*/ 	.short	0x0006
        /*0046*/ 	.short	0x0030
        /*0048*/ 	.byte	0x00, 0xf0, 0x21, 0x00


	//----- nvinfo : EIATTR_KPARAM_INFO
	.align		4
.L_17:
        /*004c*/ 	.byte	0x04, 0x17
        /*004e*/ 	.short	(.L_19 - .L_18)
.L_18:
        /*0050*/ 	.word	0x00000000
        /*0054*/ 	.short	0x0005
        /*0056*/ 	.short	0x0028
        /*0058*/ 	.byte	0x00, 0xf0, 0x21, 0x00


	//----- nvinfo : EIATTR_KPARAM_INFO
	.align		4
.L_19:
        /*005c*/ 	.byte	0x04, 0x17
        /*005e*/ 	.short	(.L_21 - .L_20)
.L_20:
        /*0060*/ 	.word	0x00000000
        /*0064*/ 	.short	0x0004
        /*0066*/ 	.short	0x0020
        /*0068*/ 	.byte	0x00, 0xf0, 0x21, 0x00


	//----- nvinfo : EIATTR_KPARAM_INFO
	.align		4
.L_21:
        /*006c*/ 	.byte	0x04, 0x17
        /*006e*/ 	.short	(.L_23 - .L_22)
.L_22:
        /*0070*/ 	.word	0x00000000
        /*0074*/ 	.short	0x0003
        /*0076*/ 	.short	0x0018
        /*0078*/ 	.byte	0x00, 0xf0, 0x21, 0x00


	//----- nvinfo : EIATTR_KPARAM_INFO
	.align		4
.L_23:
        /*007c*/ 	.byte	0x04, 0x17
        /*007e*/ 	.short	(.L_25 - .L_24)
.L_24:
        /*0080*/ 	.word	0x00000000
        /*0084*/ 	.short	0x0002
        /*0086*/ 	.short	0x0010
        /*0088*/ 	.byte	0x00, 0xf0, 0x21, 0x00


	//----- nvinfo : EIATTR_KPARAM_INFO
	.align		4
.L_25:
        /*008c*/ 	.byte	0x04, 0x17
        /*008e*/ 	.short	(.L_27 - .L_26)
.L_26:
        /*0090*/ 	.word	0x00000000
        /*0094*/ 	.short	0x0001
        /*0096*/ 	.short	0x0008
        /*0098*/ 	.byte	0x00, 0xf0, 0x21, 0x00


	//----- nvinfo : EIATTR_KPARAM_INFO
	.align		4
.L_27:
        /*009c*/ 	.byte	0x04, 0x17
        /*009e*/ 	.short	(.L_29 - .L_28)
.L_28:
        /*00a0*/ 	.word	0x00000000
        /*00a4*/ 	.short	0x0000
        /*00a6*/ 	.short	0x0000
        /*00a8*/ 	.byte	0x00, 0xf0, 0x21, 0x00


	//----- nvinfo : EIATTR_MAXREG_COUNT
	.align		4
.L_29:
        /*00ac*/ 	.byte	0x03, 0x1b
        /*00ae*/ 	.short	0x00ff


	//----- nvinfo : EIATTR_EXIT_INSTR_OFFSETS
	.align		4
        /*00b0*/ 	.byte	0x04, 0x1c
        /*00b2*/ 	.short	(.L_31 - .L_30)


	//   ....[0]....
.L_30:
        /*00b4*/ 	.word	0x00004000


	//   ....[1]....
        /*00b8*/ 	.word	0x00004050


	//----- nvinfo : EIATTR_CTAIDZ_USED
	.align		4
.L_31:
        /*00bc*/ 	.byte	0x01, 0x04
	.zero		2


	//----- nvinfo : EIATTR_MAX_THREADS
	.align		4
        /*00c0*/ 	.byte	0x04, 0x05
        /*00c2*/ 	.short	(.L_33 - .L_32)
.L_32:
        /*00c4*/ 	.word	0x00000080
        /*00c8*/ 	.word	0x00000001
        /*00cc*/ 	.word	0x00000001
.L_33:


//--------------------- .nv.rel.action            --------------------------
	.section	.nv.rel.action,"",@"SHT_CUDA_RELOCINFO"
	.align	8
	.sectionentsize	8
        /*0000*/ 	.byte	0x73, 0x00, 0x00, 0x00, 0x00, 0x00, 0x00, 0x00, 0x00, 0x00, 0x00, 0x11, 0x25, 0x00, 0x05, 0x36


//--------------------- .nv.constant0.chunk_fwd_kernel_o --------------------------
	.section	.nv.constant0.chunk_fwd_kernel_o,"a",@progbits
	.align	4
.nv.constant0.chunk_fwd_kernel_o:
	.zero		416


//--------------------- .text.chunk_fwd_kernel_o  --------------------------
	.section	.text.chunk_fwd_kernel_o,"ax",@progbits
	.sectionflags	@"SHF_BARRIERS=1"
	.sectioninfo	@"SHI_REGISTERS=128"
	.align	128
        .global         chunk_fwd_kernel_o
        .type           chunk_fwd_kernel_o,@function
        .size           chunk_fwd_kernel_o,(.L_x_2 - chunk_fwd_kernel_o)
        .other          chunk_fwd_kernel_o,@"STO_CUDA_ENTRY STV_DEFAULT"
chunk_fwd_kernel_o:
.text.chunk_fwd_kernel_o:
[----:B------:R-:W-:-:S02]  /*0000*/  IMAD.MOV.U32 R1, RZ, RZ, c[0x0][0x28] ;  /* 0x00000a00ff017624 */ /* 0x000fc400078e00ff */
[----:B------:R-:W1:Y:S01]  /*0010*/  S2R R15, SR_CTAID.Y ;  /* 0x00000000000f7919 */ /* 0x000e620000002600 */
[----:B------:R-:W-:Y:S01]  /*0020*/  IMAD.MOV.U32 R5, RZ, RZ, 0x4 ;  /* 0x00000004ff057424 */ /* 0x000fe200078e00ff */
[----:B------:R-:W-:Y:S01]  /*0030*/  ULDC.64 UR8, c[0x0][0x118] ;  /* 0x0000460000087ab9 */ /* 0x000fe20000000a00 */
[----:B-1----:R-:W-:-:S04]  /*0040*/  IMAD.SHL.U32 R2, R15, 0x2, RZ ;  /* 0x000000020f027824 */ /* 0x002fc800078e00ff */
[----:B------:R-:W-:-:S05]  /*0050*/  IMAD.WIDE R2, R2, R5, c[0x0][0x190] ;  /* 0x0000640002027625 */ /* 0x000fca00078e0205 */
[----:B------:R-:W2:Y:S04]  /*0060*/  LDG.E R4, [R2.64] ;  /* 0x0000000802047981 */ /* 0x000ea8000c1e1900 */
[----:B------:R1:W3:Y:S04]  /*0070*/  LDG.E R115, [R2.64+0x4] ;  /* 0x0000040802737981 */ /* 0x0002e8000c1e1900 */
[----:B------:R-:W4:Y:S04]  /*0080*/  S2R R9, SR_CTAID.Z ;  /* 0x0000000000097919 */ /* 0x000f280000002700 */
[----:B------:R-:W1:Y:S04]  /*0090*/  S2R R98, SR_TID.X ;  /* 0x0000000000627919 */ /* 0x000e680000002100 */
[----:B------:R-:W2:Y:S01]  /*00a0*/  S2R R10, SR_CTAID.X ;  /* 0x00000000000a7919 */ /* 0x000ea20000002500 */
[----:B----4-:R-:W-:-:S02]  /*00b0*/  SHF.R.S32.HI R6, RZ, 0x1f, R9 ;  /* 0x0000001fff067819 */ /* 0x010fc40000011409 */
[----:B-1----:R-:W-:Y:S02]  /*00c0*/  SHF.R.U32.HI R11, RZ, 0x3, R98 ;  /* 0x00000003ff0b7819 */ /* 0x002fe40000011662 */
[----:B------:R-:W-:Y:S01]  /*00d0*/  LEA.HI R6, R6, R9, RZ, 0x4 ;  /* 0x0000000906067211 */ /* 0x000fe200078f20ff */
[----:B--2---:R-:W-:-:S05]  /*00e0*/  IMAD.WIDE R4, R4, R5, c[0x0][0x188] ;  /* 0x0000620004047625 */ /* 0x004fca00078e0205 */
[----:B------:R1:W2:Y:S04]  /*00f0*/  LDG.E R7, [R4.64] ;  /* 0x0000000804077981 */ /* 0x0002a8000c1e1900 */
[----:B------:R1:W2:Y:S01]  /*0100*/  LDG.E R114, [R4.64+0x4] ;  /* 0x0000040804727981 */ /* 0x0002a2000c1e1900 */
[----:B------:R-:W-:Y:S02]  /*0110*/  SGXT.U32 R3, R11, 0x1 ;  /* 0x000000010b03781a */ /* 0x000fe40000000000 */
[----:B------:R-:W-:Y:S02]  /*0120*/  LOP3.LUT R6, R6, 0xfffffff0, RZ, 0xc0, !PT ;  /* 0xfffffff006067812 */ /* 0x000fe400078ec0ff */
[--C-:B------:R-:W-:Y:S02]  /*0130*/  SHF.R.U32.HI R11, RZ, 0x4, R98.reuse ;  /* 0x00000004ff0b7819 */ /* 0x100fe40000011662 */
[----:B------:R-:W-:Y:S01]  /*0140*/  SHF.R.U32.HI R8, RZ, 0x4, R98 ;  /* 0x00000004ff087819 */ /* 0x000fe20000011662 */
[----:B------:R-:W-:Y:S01]  /*0150*/  IMAD.IADD R6, R9, 0x1, -R6 ;  /* 0x0000000109067824 */ /* 0x000fe200078e0a06 */
[----:B------:R-:W-:-:S02]  /*0160*/  LOP3.LUT R0, R98, 0x7, RZ, 0xc0, !PT ;  /* 0x0000000762007812 */ /* 0x000fc400078ec0ff */
[----:B-1----:R-:W-:Y:S02]  /*0170*/  SGXT.U32 R5, R11, 0x1 ;  /* 0x000000010b05781a */ /* 0x002fe40000000000 */
[C---:B------:R-:W-:Y:S02]  /*0180*/  LOP3.LUT R9, R3.reuse, 0x2, RZ, 0xfc, !PT ;  /* 0x0000000203097812 */ /* 0x040fe400078efcff */
[C---:B------:R-:W-:Y:S02]  /*0190*/  LOP3.LUT R11, R3.reuse, 0x4, RZ, 0xfc, !PT ;  /* 0x00000004030b7812 */ /* 0x040fe400078efcff */
[C---:B------:R-:W-:Y:S01]  /*01a0*/  LOP3.LUT R13, R3.reuse, 0x6, RZ, 0xfc, !PT ;  /* 0x00000006030d7812 */ /* 0x040fe200078efcff */
[----:B------:R-:W-:Y:S01]  /*01b0*/  IMAD.SHL.U32 R2, R0, 0x40, RZ ;  /* 0x0000004000027824 */ /* 0x000fe200078e00ff */
[C---:B------:R-:W-:Y:S02]  /*01c0*/  LOP3.LUT R8, R3.reuse, 0x6, R8, 0xf8, !PT ;  /* 0x0000000603087812 */ /* 0x040fe400078ef808 */
[----:B------:R-:W-:-:S02]  /*01d0*/  LOP3.LUT R3, R3, 0x7, R98, 0x78, !PT ;  /* 0x0000000703037812 */ /* 0x000fc400078e7862 */
[--C-:B------:R-:W-:Y:S02]  /*01e0*/  LOP3.LUT R9, R9, 0x7, R98.reuse, 0x78, !PT ;  /* 0x0000000709097812 */ /* 0x100fe400078e7862 */
[--C-:B------:R-:W-:Y:S02]  /*01f0*/  LOP3.LUT R11, R11, 0x7, R98.reuse, 0x78, !PT ;  /* 0x000000070b0b7812 */ /* 0x100fe400078e7862 */
[----:B------:R-:W-:Y:S01]  /*0200*/  LOP3.LUT R13, R13, 0x7, R98, 0x78, !PT ;  /* 0x000000070d0d7812 */ /* 0x000fe200078e7862 */
[--C-:B------:R-:W-:Y:S02]  /*0210*/  IMAD R8, R8, 0x200, R2.reuse ;  /* 0x0000020008087824 */ /* 0x100fe400078e0202 */
[----:B------:R-:W-:Y:S02]  /*0220*/  IMAD R2, R5, 0x200, R2 ;  /* 0x0000020005027824 */ /* 0x000fe400078e0202 */
[----:B------:R-:W-:Y:S02]  /*0230*/  IMAD.SHL.U32 R3, R3, 0x8, RZ ;  /* 0x0000000803037824 */ /* 0x000fe400078e00ff */
[----:B------:R-:W-:-:S02]  /*0240*/  IMAD.SHL.U32 R9, R9, 0x8, RZ ;  /* 0x0000000809097824 */ /* 0x000fc400078e00ff */
[----:B------:R-:W-:Y:S02]  /*0250*/  IMAD.SHL.U32 R11, R11, 0x8, RZ ;  /* 0x000000080b0b7824 */ /* 0x000fe400078e00ff */
[----:B------:R-:W-:Y:S01]  /*0260*/  IMAD.SHL.U32 R13, R13, 0x8, RZ ;  /* 0x000000080d0d7824 */ /* 0x000fe200078e00ff */
[-C--:B------:R-:W-:Y:S01]  /*0270*/  LOP3.LUT R97, R3, R2.reuse, RZ, 0xfc, !PT ;  /* 0x0000000203617212 */ /* 0x080fe200078efcff */
[----:B------:R-:W-:Y:S01]  /*0280*/  IMAD.SHL.U32 R3, R10, 0x40, RZ ;  /* 0x000000400a037824 */ /* 0x000fe200078e00ff */
[-C--:B------:R-:W-:Y:S01]  /*0290*/  LOP3.LUT R96, R9, R2.reuse, RZ, 0xfc, !PT ;  /* 0x0000000209607212 */ /* 0x080fe200078efcff */
[C---:B------:R-:W-:Y:S01]  /*02a0*/  IMAD.SHL.U32 R108, R98.reuse, 0x8, RZ ;  /* 0x00000008626c7824 */ /* 0x040fe200078e00ff */
[-C--:B------:R-:W-:Y:S02]  /*02b0*/  LOP3.LUT R95, R11, R2.reuse, RZ, 0xfc, !PT ;  /* 0x000000020b5f7212 */ /* 0x080fe400078efcff */
[----:B------:R-:W-:Y:S01]  /*02c0*/  LOP3.LUT R94, R13, R2, RZ, 0xfc, !PT ;  /* 0x000000020d5e7212 */ /* 0x000fe200078efcff */
[----:B------:R-:W-:Y:S01]  /*02d0*/  IMAD.SHL.U32 R2, R98, 0x40, RZ ;  /* 0x0000004062027824 */ /* 0x000fe200078e00ff */
[----:B------:R-:W-:-:S02]  /*02e0*/  SHF.R.S32.HI R91, RZ, 0x1f, R3 ;  /* 0x0000001fff5b7819 */ /* 0x000fc40000011403 */
[----:B------:R-:W-:Y:S02]  /*02f0*/  LOP3.LUT R90, R3, 0x38, R108, 0xf8, !PT ;  /* 0x00000038035a7812 */ /* 0x000fe400078ef86c */
[----:B------:R-:W-:Y:S02]  /*0300*/  LOP3.LUT R12, R2, 0x3c0, RZ, 0xc0, !PT ;  /* 0x000003c0020c7812 */ /* 0x000fe400078ec0ff */
[C---:B------:R-:W-:Y:S02]  /*0310*/  LOP3.LUT R3, R5.reuse, 0x2, RZ, 0xfc, !PT ;  /* 0x0000000205037812 */ /* 0x040fe400078efcff */
[C---:B------:R-:W-:Y:S02]  /*0320*/  LOP3.LUT R9, R5.reuse, 0x4, RZ, 0xfc, !PT ;  /* 0x0000000405097812 */ /* 0x040fe400078efcff */
[--C-:B------:R-:W-:Y:S02]  /*0330*/  LOP3.LUT R2, R5, 0x7, R98.reuse, 0x78, !PT ;  /* 0x0000000705027812 */ /* 0x100fe400078e7862 */
[----:B------:R-:W-:-:S02]  /*0340*/  LOP3.LUT R3, R3, 0x7, R98, 0x78, !PT ;  /* 0x0000000703037812 */ /* 0x000fc400078e7862 */
[----:B------:R-:W-:Y:S01]  /*0350*/  LOP3.LUT R4, R9, 0x7, R98, 0x78, !PT ;  /* 0x0000000709047812 */ /* 0x000fe200078e7862 */
[----:B------:R-:W-:Y:S01]  /*0360*/  IMAD.SHL.U32 R9, R2, 0x8, RZ ;  /* 0x0000000802097824 */ /* 0x000fe200078e00ff */
[----:B------:R-:W-:Y:S01]  /*0370*/  LOP3.LUT R5, R5, 0x6, RZ, 0xfc, !PT ;  /* 0x0000000605057812 */ /* 0x000fe200078efcff */
[----:B------:R-:W-:Y:S02]  /*0380*/  IMAD.MOV.U32 R11, RZ, RZ, 0x8000 ;  /* 0x00008000ff0b7424 */ /* 0x000fe400078e00ff */
[----:B------:R-:W-:Y:S01]  /*0390*/  IMAD R2, R15, 0x10, R6 ;  /* 0x000000100f027824 */ /* 0x000fe200078e0206 */
[--C-:B------:R-:W-:Y:S01]  /*03a0*/  SHF.R.U32.HI R110, RZ, 0x3, R98.reuse ;  /* 0x00000003ff6e7819 */ /* 0x100fe20000011662 */
[----:B------:R-:W-:Y:S01]  /*03b0*/  IMAD.SHL.U32 R101, R3, 0x8, RZ ;  /* 0x0000000803657824 */ /* 0x000fe200078e00ff */
[----:B------:R-:W-:Y:S01]  /*03c0*/  LOP3.LUT R10, R5, 0x7, R98, 0x78, !PT ;  /* 0x00000007050a7812 */ /* 0x000fe200078e7862 */
[----:B------:R-:W-:Y:S02]  /*03d0*/  IMAD.SHL.U32 R5, R4, 0x8, RZ ;  /* 0x0000000804057824 */ /* 0x000fe400078e00ff */
[----:B------:R-:W-:Y:S01]  /*03e0*/  IMAD.WIDE R2, R2, R11, c[0x0][0x178] ;  /* 0x00005e0002027625 */ /* 0x000fe200078e020b */
[----:B------:R-:W-:-:S03]  /*03f0*/  SGXT.U32 R110, R110, 0x4 ;  /* 0x000000046e6e781a */ /* 0x000fc60000000000 */
[----:B---3--:R-:W-:Y:S01]  /*0400*/  IMAD.SHL.U32 R115, R115, 0x40, RZ ;  /* 0x0000004073737824 */ /* 0x008fe200078e00ff */
[C---:B------:R-:W-:Y:S02]  /*0410*/  LOP3.LUT R104, R5.reuse, R8, RZ, 0xfc, !PT ;  /* 0x0000000805687212 */ /* 0x040fe400078efcff */
[----:B------:R-:W-:Y:S02]  /*0420*/  LEA R120, P0, R90, R2, 0x1 ;  /* 0x000000025a787211 */ /* 0x000fe400078008ff */
[----:B------:R-:W-:Y:S02]  /*0430*/  LOP3.LUT R100, R5, R12, RZ, 0xfc, !PT ;  /* 0x0000000c05647212 */ /* 0x000fe400078efcff */
[C---:B------:R-:W-:Y:S02]  /*0440*/  LOP3.LUT R5, R115.reuse, R110, RZ, 0xfc, !PT ;  /* 0x0000006e73057212 */ /* 0x040fe400078efcff */
[C-C-:B------:R-:W-:Y:S02]  /*0450*/  LOP3.LUT R73, R115.reuse, 0x10, R110.reuse, 0xfe, !PT ;  /* 0x0000001073497812 */ /* 0x140fe400078efe6e */
[----:B------:R-:W-:-:S02]  /*0460*/  LOP3.LUT R75, R115, 0x20, R110, 0xfe, !PT ;  /* 0x00000020734b7812 */ /* 0x000fc400078efe6e */
[----:B------:R-:W-:Y:S02]  /*0470*/  LOP3.LUT R89, R115, 0x30, R110, 0xfe, !PT ;  /* 0x0000003073597812 */ /* 0x000fe400078efe6e */
[----:B------:R-:W-:Y:S02]  /*0480*/  LEA.HI.X R121, R90, R3, R91, 0x1, P0 ;  /* 0x000000035a797211 */ /* 0x000fe400000f0c5b */
[----:B------:R-:W-:Y:S02]  /*0490*/  SHF.R.S32.HI R88, RZ, 0x1f, R115 ;  /* 0x0000001fff587819 */ /* 0x000fe40000011473 */
[----:B------:R-:W-:Y:S02]  /*04a0*/  ISETP.GT.U32.AND P5, PT, R5, -0x1, PT ;  /* 0xffffffff0500780c */ /* 0x000fe40003fa4070 */
[----:B------:R-:W-:Y:S02]  /*04b0*/  LOP3.LUT R2, R108, 0x38, R98, 0x48, !PT ;  /* 0x000000386c027812 */ /* 0x000fe400078e4862 */
[----:B------:R-:W-:-:S02]  /*04c0*/  LOP3.LUT R23, R110, 0x10, RZ, 0xfc, !PT ;  /* 0x000000106e177812 */ /* 0x000fc400078efcff */
[C---:B------:R-:W-:Y:S02]  /*04d0*/  LOP3.LUT R25, R110.reuse, 0x20, RZ, 0xfc, !PT ;  /* 0x000000206e197812 */ /* 0x040fe400078efcff */
[C---:B------:R-:W-:Y:S01]  /*04e0*/  LOP3.LUT R27, R110.reuse, 0x30, RZ, 0xfc, !PT ;  /* 0x000000306e1b7812 */ /* 0x040fe200078efcff */
[----:B------:R-:W-:Y:S01]  /*04f0*/  IMAD R113, R110, 0x40, R2 ;  /* 0x000000406e717824 */ /* 0x000fe200078e0202 */
[----:B------:R-:W-:Y:S01]  /*0500*/  SHF.L.U64.HI R72, R73, 0xb, R88 ;  /* 0x0000000b49487819 */ /* 0x000fe20000010258 */
[--C-:B------:R-:W-:Y:S02]  /*0510*/  IMAD R111, R23, 0x40, R2.reuse ;  /* 0x00000040176f7824 */ /* 0x100fe400078e0202 */
[--C-:B------:R-:W-:Y:S02]  /*0520*/  IMAD R109, R25, 0x40, R2.reuse ;  /* 0x00000040196d7824 */ /* 0x100fe400078e0202 */
[----:B------:R-:W-:Y:S01]  /*0530*/  IMAD R107, R27, 0x40, R2 ;  /* 0x000000401b6b7824 */ /* 0x000fe200078e0202 */
[----:B------:R-:W-:Y:S01]  /*0540*/  SHF.L.U64.HI R2, R5, 0xb, R88 ;  /* 0x0000000b05027819 */ /* 0x000fe20000010258 */
[----:B------:R-:W-:Y:S01]  /*0550*/  IMAD.MOV.U32 R123, RZ, RZ, 0x2 ;  /* 0x00000002ff7b7424 */ /* 0x000fe200078e00ff */
[----:B------:R-:W-:-:S02]  /*0560*/  LOP3.LUT R106, R9, R8, RZ, 0xfc, !PT ;  /* 0x00000008096a7212 */ /* 0x000fc400078efcff */
[----:B------:R-:W-:Y:S02]  /*0570*/  LOP3.LUT R102, R9, R12, RZ, 0xfc, !PT ;  /* 0x0000000c09667212 */ /* 0x000fe400078efcff */
[----:B------:R-:W-:Y:S01]  /*0580*/  SHF.L.U64.HI R74, R75, 0xb, R88 ;  /* 0x0000000b4b4a7819 */ /* 0x000fe20000010258 */
[----:B------:R-:W-:Y:S01]  /*0590*/  IMAD.SHL.U32 R99, R10, 0x8, RZ ;  /* 0x000000080a637824 */ /* 0x000fe200078e00ff */
[----:B------:R-:W-:-:S04]  /*05a0*/  LOP3.LUT R105, R101, R8, RZ, 0xfc, !PT ;  /* 0x0000000865697212 */ /* 0x000fc800078efcff */
[----:B------:R-:W-:Y:S02]  /*05b0*/  LOP3.LUT R103, R99, R8, RZ, 0xfc, !PT ;  /* 0x0000000863677212 */ /* 0x000fe400078efcff */
[-C--:B------:R-:W-:Y:S02]  /*05c0*/  LOP3.LUT R101, R101, R12.reuse, RZ, 0xfc, !PT ;  /* 0x0000000c65657212 */ /* 0x080fe400078efcff */
[----:B------:R-:W-:Y:S02]  /*05d0*/  LOP3.LUT R99, R99, R12, RZ, 0xfc, !PT ;  /* 0x0000000c63637212 */ /* 0x000fe400078efcff */
[----:B------:R-:W-:Y:S01]  /*05e0*/  ISETP.GE.U32.AND P3, PT, R90, 0x80, PT ;  /* 0x000000805a00780c */ /* 0x000fe20003f66070 */
[----:B------:R-:W-:Y:S02]  /*05f0*/  IMAD.SHL.U32 R113, R113, 0x2, RZ ;  /* 0x0000000271717824 */ /* 0x000fe400078e00ff */
[----:B------:R-:W-:Y:S01]  /*0600*/  IMAD.SHL.U32 R111, R111, 0x2, RZ ;  /* 0x000000026f6f7824 */ /* 0x000fe200078e00ff */
[----:B------:R-:W-:Y:S01]  /*0610*/  ISETP.GE.U32.AND.EX P3, PT, R91, RZ, PT, P3 ;  /* 0x000000ff5b00720c */ /* 0x000fe20003f66130 */
[----:B------:R-:W-:-:S02]  /*0620*/  IMAD.SHL.U32 R109, R109, 0x2, RZ ;  /* 0x000000026d6d7824 */ /* 0x000fc400078e00ff */
[----:B------:R-:W-:Y:S02]  /*0630*/  IMAD.SHL.U32 R107, R107, 0x2, RZ ;  /* 0x000000026b6b7824 */ /* 0x000fe400078e00ff */
[----:B------:R-:W-:-:S04]  /*0640*/  IMAD.WIDE.U32 R20, R110, 0x100, R120 ;  /* 0x000001006e147825 */ /* 0x000fc800078e0078 */
[----:B------:R-:W-:-:S04]  /*0650*/  IMAD.WIDE.U32 R22, R23, 0x100, R120 ;  /* 0x0000010017167825 */ /* 0x000fc800078e0078 */
[----:B------:R-:W-:-:S04]  /*0660*/  IMAD.WIDE.U32 R24, R25, 0x100, R120 ;  /* 0x0000010019187825 */ /* 0x000fc800078e0078 */
[----:B------:R-:W-:Y:S01]  /*0670*/  IMAD.WIDE.U32 R26, R27, 0x100, R120 ;  /* 0x000001001b1a7825 */ /* 0x000fe200078e0078 */
[----:B------:R-:W-:Y:S01]  /*0680*/  CS2R R48, SRZ ;  /* 0x0000000000307805 */ /* 0x000fe2000001ff00 */
[----:B------:R-:W-:Y:S01]  /*0690*/  CS2R R50, SRZ ;  /* 0x0000000000327805 */ /* 0x000fe2000001ff00 */
[----:B------:R-:W-:Y:S01]  /*06a0*/  CS2R R44, SRZ ;  /* 0x00000000002c7805 */ /* 0x000fe2000001ff00 */
[----:B------:R-:W-:Y:S01]  /*06b0*/  IMAD.MOV.U32 R93, RZ, RZ, 0x80 ;  /* 0x00000080ff5d7424 */ /* 0x000fe200078e00ff */
[----:B------:R-:W-:Y:S01]  /*06c0*/  CS2R R46, SRZ ;  /* 0x00000000002e7805 */ /* 0x000fe2000001ff00 */
[----:B------:R-:W-:Y:S01]  /*06d0*/  IMAD.MOV.U32 R92, RZ, RZ, 0x1 ;  /* 0x00000001ff5c7424 */ /* 0x000fe200078e00ff */
[----:B------:R-:W-:Y:S01]  /*06e0*/  CS2R R40, SRZ ;  /* 0x0000000000287805 */ /* 0x000fe2000001ff00 */
        /* <DEDUP_REMOVED lines=13> */
[----:B--2---:R-:W-:-:S05]  /*07c0*/  IMAD.IADD R114, R114, 0x1, -R7 ;  /* 0x0000000172727824 */ /* 0x004fca00078e0a07 */
[-C--:B------:R-:W-:Y:S02]  /*07d0*/  ISETP.GE.U32.AND P2, PT, R5, R114.reuse, PT ;  /* 0x000000720500720c */ /* 0x080fe40003f46070 */
[----:B------:R-:W-:Y:S02]  /*07e0*/  SHF.R.S32.HI R3, RZ, 0x1f, R114 ;  /* 0x0000001fff037819 */ /* 0x000fe40000011472 */
[-C--:B------:R-:W-:Y:S02]  /*07f0*/  ISETP.GE.U32.AND P1, PT, R73, R114.reuse, PT ;  /* 0x000000724900720c */ /* 0x080fe40003f26070 */
[-C--:B------:R-:W-:Y:S02]  /*0800*/  ISETP.GE.U32.AND P0, PT, R75, R114.reuse, PT ;  /* 0x000000724b00720c */ /* 0x080fe40003f06070 */
[----:B------:R-:W-:Y:S02]  /*0810*/  ISETP.GE.U32.AND P4, PT, R89, R114, PT ;  /* 0x000000725900720c */ /* 0x000fe40003f86070 */
[----:B------:R-:W-:-:S02]  /*0820*/  ISETP.GE.AND.EX P2, PT, R88, R3, PT, P2 ;  /* 0x000000035800720c */ /* 0x000fc40003f46320 */
[CC--:B------:R-:W-:Y:S02]  /*0830*/  ISETP.GE.AND.EX P1, PT, R88.reuse, R3.reuse, PT, P1 ;  /* 0x000000035800720c */ /* 0x0c0fe40003f26310 */
[CC--:B------:R-:W-:Y:S02]  /*0840*/  ISETP.GE.AND.EX P0, PT, R88.reuse, R3.reuse, PT, P0 ;  /* 0x000000035800720c */ /* 0x0c0fe40003f06300 */
[C---:B------:R-:W-:Y:S01]  /*0850*/  ISETP.GE.AND.EX P4, PT, R88.reuse, R3, PT, P4 ;  /* 0x000000035800720c */ /* 0x040fe20003f86340 */
[----:B------:R-:W-:Y:S01]  /*0860*/  IMAD.SHL.U32 R3, R5, 0x800, RZ ;  /* 0x0000080005037824 */ /* 0x000fe200078e00ff */
[----:B------:R-:W-:Y:S01]  /*0870*/  ISETP.GT.AND.EX P2, PT, R88, -0x1, !P2, P5 ;  /* 0xffffffff5800780c */ /* 0x000fe20005744350 */
[----:B------:R-:W-:Y:S01]  /*0880*/  IMAD R112, R7, 0x10, R6 ;  /* 0x0000001007707824 */ /* 0x000fe200078e0206 */
[C---:B------:R-:W-:Y:S01]  /*0890*/  ISETP.GT.U32.AND P5, PT, R73.reuse, -0x1, PT ;  /* 0xffffffff4900780c */ /* 0x040fe20003fa4070 */
[----:B------:R-:W-:Y:S01]  /*08a0*/  IMAD.SHL.U32 R73, R73, 0x800, RZ ;  /* 0x0000080049497824 */ /* 0x000fe200078e00ff */
[----:B------:R-:W-:Y:S01]  /*08b0*/  LOP3.LUT R7, R3, 0x38, R108, 0xf8, !PT ;  /* 0x0000003803077812 */ /* 0x000fe200078ef86c */
[----:B------:R-:W-:Y:S01]  /*08c0*/  IMAD.SHL.U32 R112, R112, 0x80, RZ ;  /* 0x0000008070707824 */ /* 0x000fe200078e00ff */
[----:B------:R-:W-:-:S02]  /*08d0*/  ISETP.GT.AND.EX P1, PT, R88, -0x1, !P1, P5 ;  /* 0xffffffff5800780c */ /* 0x000fc40004f24350 */
[----:B------:R-:W-:Y:S01]  /*08e0*/  ISETP.GT.U32.AND P5, PT, R75, -0x1, PT ;  /* 0xffffffff4b00780c */ /* 0x000fe20003fa4070 */
[-C--:B------:R-:W-:Y:S01]  /*08f0*/  IMAD.WIDE R124, R112, R123.reuse, c[0x0][0x160] ;  /* 0x00005800707c7625 */ /* 0x080fe200078e027b */
[C---:B------:R-:W-:Y:S02]  /*0900*/  SHF.L.U64.HI R9, R7.reuse, 0x1, R2 ;  /* 0x0000000107097819 */ /* 0x040fe40000010202 */
[----:B------:R-:W-:Y:S01]  /*0910*/  ISETP.GT.AND.EX P0, PT, R88, -0x1, !P0, P5 ;  /* 0xffffffff5800780c */ /* 0x000fe20004704350 */
[----:B------:R-:W-:Y:S01]  /*0920*/  IMAD.SHL.U32 R7, R7, 0x2, RZ ;  /* 0x0000000207077824 */ /* 0x000fe200078e00ff */
[----:B------:R-:W-:Y:S01]  /*0930*/  LOP3.LUT R11, R73, 0x38, R108, 0xf8, !PT ;  /* 0x00000038490b7812 */ /* 0x000fe200078ef86c */
[----:B------:R-:W-:Y:S01]  /*0940*/  IMAD.SHL.U32 R75, R75, 0x800, RZ ;  /* 0x000008004b4b7824 */ /* 0x000fe200078e00ff */
[----:B------:R-:W-:Y:S01]  /*0950*/  ISETP.GT.U32.AND P5, PT, R89, -0x1, PT ;  /* 0xffffffff5900780c */ /* 0x000fe20003fa4070 */
[----:B------:R-:W-:Y:S01]  /*0960*/  IMAD.WIDE R122, R112, R123, c[0x0][0x168] ;  /* 0x00005a00707a7625 */ /* 0x000fe200078e027b */
[----:B------:R-:W-:-:S02]  /*0970*/  SHF.L.U64.HI R13, R11, 0x1, R72 ;  /* 0x000000010b0d7819 */ /* 0x000fc40000010248 */
[-C--:B------:R-:W-:Y:S01]  /*0980*/  IADD3 R4, P6, R124, R7.reuse, RZ ;  /* 0x000000077c047210 */ /* 0x080fe20007fde0ff */
[----:B------:R-:W-:Y:S01]  /*0990*/  IMAD.SHL.U32 R11, R11, 0x2, RZ ;  /* 0x000000020b0b7824 */ /* 0x000fe200078e00ff */
[----:B------:R-:W-:Y:S02]  /*09a0*/  ISETP.GT.AND.EX P4, PT, R88, -0x1, !P4, P5 ;  /* 0xffffffff5800780c */ /* 0x000fe40006784350 */
[C---:B------:R-:W-:Y:S01]  /*09b0*/  SHF.L.U64.HI R88, R89.reuse, 0xb, R88 ;  /* 0x0000000b59587819 */ /* 0x040fe20000010258 */
[----:B------:R-:W-:Y:S01]  /*09c0*/  IMAD.SHL.U32 R89, R89, 0x800, RZ ;  /* 0x0000080059597824 */ /* 0x000fe200078e00ff */
[----:B------:R-:W-:Y:S01]  /*09d0*/  LOP3.LUT R17, R75, 0x38, R108, 0xf8, !PT ;  /* 0x000000384b117812 */ /* 0x000fe200078ef86c */
[----:B------:R-:W-:Y:S01]  /*09e0*/  IMAD.X R5, R125, 0x1, R9, P6 ;  /* 0x000000017d057824 */ /* 0x000fe200030e0609 */
[----:B------:R-:W-:Y:S02]  /*09f0*/  IADD3 R6, P5, R122, R7, RZ ;  /* 0x000000077a067210 */ /* 0x000fe40007fbe0ff */
[C---:B------:R-:W-:Y:S01]  /*0a00*/  SHF.L.U64.HI R15, R17.reuse, 0x1, R74 ;  /* 0x00000001110f7819 */ /* 0x040fe2000001024a */
[----:B------:R-:W-:Y:S01]  /*0a10*/  IMAD.SHL.U32 R17, R17, 0x2, RZ ;  /* 0x0000000211117824 */ /* 0x000fe200078e00ff */
[----:B------:R-:W-:-:S02]  /*0a20*/  IADD3 R8, P6, R124, R11, RZ ;  /* 0x0000000b7c087210 */ /* 0x000fc40007fde0ff */
[----:B------:R-:W-:Y:S01]  /*0a30*/  LOP3.LUT R19, R89, 0x38, R108, 0xf8, !PT ;  /* 0x0000003859137812 */ /* 0x000fe200078ef86c */
[----:B------:R-:W-:Y:S01]  /*0a40*/  IMAD.X R7, R123, 0x1, R9, P5 ;  /* 0x000000017b077824 */ /* 0x000fe200028e0609 */
[----:B------:R-:W-:Y:S01]  /*0a50*/  IADD3 R10, P5, R122, R11, RZ ;  /* 0x0000000b7a0a7210 */ /* 0x000fe20007fbe0ff */
[--C-:B------:R-:W-:Y:S01]  /*0a60*/  IMAD.X R9, R125, 0x1, R13.reuse, P6 ;  /* 0x000000017d097824 */ /* 0x100fe200030e060d */
[C---:B------:R-:W-:Y:S01]  /*0a70*/  SHF.L.U64.HI R29, R19.reuse, 0x1, R88 ;  /* 0x00000001131d7819 */ /* 0x040fe20000010258 */
[----:B------:R-:W-:Y:S01]  /*0a80*/  IMAD.SHL.U32 R19, R19, 0x2, RZ ;  /* 0x0000000213137824 */ /* 0x000fe200078e00ff */
[-C--:B------:R-:W-:Y:S01]  /*0a90*/  IADD3 R12, P6, R124, R17.reuse, RZ ;  /* 0x000000117c0c7210 */ /* 0x080fe20007fde0ff */
[----:B------:R-:W-:Y:S01]  /*0aa0*/  IMAD.X R11, R123, 0x1, R13, P5 ;  /* 0x000000017b0b7824 */ /* 0x000fe200028e060d */
[----:B------:R-:W-:Y:S01]  /*0ab0*/  IADD3 R16, P5, R122, R17, RZ ;  /* 0x000000117a107210 */ /* 0x000fe20007fbe0ff */
[----:B------:R1:W-:Y:S02]  /*0ac0*/  LDGSTS.E.BYPASS.128 [R113], [R4.64], P2 ;  /* 0x0000000004717fae */ /* 0x0003e40009101c48 */
[--C-:B------:R-:W-:Y:S01]  /*0ad0*/  IMAD.X R13, R125, 0x1, R15.reuse, P6 ;  /* 0x000000017d0d7824 */ /* 0x100fe200030e060f */
[-C--:B------:R-:W-:Y:S01]  /*0ae0*/  IADD3 R14, P6, R124, R19.reuse, RZ ;  /* 0x000000137c0e7210 */ /* 0x080fe20007fde0ff */
[----:B------:R-:W-:Y:S01]  /*0af0*/  IMAD.X R17, R123, 0x1, R15, P5 ;  /* 0x000000017b117824 */ /* 0x000fe200028e060f */
[----:B------:R-:W-:Y:S01]  /*0b00*/  IADD3 R18, P5, R122, R19, RZ ;  /* 0x000000137a127210 */ /* 0x000fe20007fbe0ff */
[----:B------:R2:W-:Y:S02]  /*0b10*/  LDGSTS.E.BYPASS.128 [R111], [R8.64], P1 ;  /* 0x00000000086f7fae */ /* 0x0005e40008901c48 */
[----:B------:R-:W-:-:S02]  /*0b20*/  IMAD.X R15, R125, 0x1, R29, P6 ;  /* 0x000000017d0f7824 */ /* 0x000fc400030e061d */
[----:B------:R3:W-:Y:S01]  /*0b30*/  LDGSTS.E.BYPASS.128 [R109], [R12.64], P0 ;  /* 0x000000000c6d7fae */ /* 0x0007e20008101c48 */
[----:B------:R-:W-:-:S03]  /*0b40*/  IMAD.X R19, R123, 0x1, R29, P5 ;  /* 0x000000017b137824 */ /* 0x000fc600028e061d */
[----:B------:R4:W-:Y:S04]  /*0b50*/  LDGSTS.E.BYPASS.128 [R107], [R14.64], P4 ;  /* 0x000000000e6b7fae */ /* 0x0009e8000a101c48 */
[----:B------:R-:W0:Y:S04]  /*0b60*/  LDGDEPBAR ;  /* 0x00000000000079af */ /* 0x000e280000000000 */
[----:B------:R1:W-:Y:S04]  /*0b70*/  LDGSTS.E.BYPASS.128 [R113+0x8000], [R6.64], P2 ;  /* 0x0800000006717fae */ /* 0x0003e80009101c48 */
[----:B------:R1:W-:Y:S04]  /*0b80*/  LDGSTS.E.BYPASS.128 [R111+0x8000], [R10.64], P1 ;  /* 0x080000000a6f7fae */ /* 0x0003e80008901c48 */
[----:B------:R1:W-:Y:S04]  /*0b90*/  LDGSTS.E.BYPASS.128 [R109+0x8000], [R16.64], P0 ;  /* 0x08000000106d7fae */ /* 0x0003e80008101c48 */
[----:B------:R1:W-:Y:S01]  /*0ba0*/  LDGSTS.E.BYPASS.128 [R107+0x8000], [R18.64], P4 ;  /* 0x08000000126b7fae */ /* 0x0003e2000a101c48 */
[----:B------:R-:W-:-:S03]  /*0bb0*/  IADD3 R28, P6, R20, 0x4000, RZ ;  /* 0x00004000141c7810 */ /* 0x000fc60007fde0ff */
[----:B------:R-:W0:Y:S01]  /*0bc0*/  LDGDEPBAR ;  /* 0x00000000000079af */ /* 0x000e220000000000 */
[----:B------:R-:W-:-:S03]  /*0bd0*/  IADD3 R30, P5, R22, 0x4000, RZ ;  /* 0x00004000161e7810 */ /* 0x000fc60007fbe0ff */
[----:B------:R1:W-:Y:S04]  /*0be0*/  LDGSTS.E.BYPASS.128 [R113+0x4000], [R20.64], !P3 ;  /* 0x0400000014717fae */ /* 0x0003e8000d901c48 */
[----:B------:R1:W-:Y:S04]  /*0bf0*/  LDGSTS.E.BYPASS.128 [R111+0x4000], [R22.64], !P3 ;  /* 0x04000000166f7fae */ /* 0x0003e8000d901c48 */
[----:B------:R1:W-:Y:S04]  /*0c00*/  LDGSTS.E.BYPASS.128 [R109+0x4000], [R24.64], !P3 ;  /* 0x04000000186d7fae */ /* 0x0003e8000d901c48 */
[----:B------:R1:W-:Y:S01]  /*0c10*/  LDGSTS.E.BYPASS.128 [R107+0x4000], [R26.64], !P3 ;  /* 0x040000001a6b7fae */ /* 0x0003e2000d901c48 */
[----:B------:R-:W-:-:S03]  /*0c20*/  IMAD.X R29, RZ, RZ, R21, P6 ;  /* 0x000000ffff1d7224 */ /* 0x000fc600030e0615 */
[----:B------:R-:W0:Y:S01]  /*0c30*/  LDGDEPBAR ;  /* 0x00000000000079af */ /* 0x000e220000000000 */
[----:B------:R-:W-:-:S03]  /*0c40*/  IADD3 R32, P6, R24, 0x4000, RZ ;  /* 0x0000400018207810 */ /* 0x000fc60007fde0ff */
[----:B------:R-:W-:Y:S06]  /*0c50*/  BAR.SYNC 0x0 ;  /* 0x0000000000007b1d */ /* 0x000fec0000000000 */
[----:B------:R-:W-:Y:S01]  /*0c60*/  @!PT LDS RZ, [RZ] ;  /* 0x00000000fffff984 */ /* 0x000fe20000000800 */
[----:B------:R-:W-:Y:S01]  /*0c70*/  @!PT LDS RZ, [RZ] ;  /* 0x00000000fffff984 */ /* 0x000fe20000000800 */
[----:B------:R-:W-:Y:S01]  /*0c80*/  @!PT LDS RZ, [RZ] ;  /* 0x00000000fffff984 */ /* 0x000fe20000000800 */
[----:B------:R1:W-:Y:S01]  /*0c90*/  LDGSTS.E.BYPASS.128 [R113+0x2000], [R4.64+0x80], P2 ;  /* 0x0200008004717fae */ /* 0x0003e20009101c48 */
[----:B------:R-:W-:Y:S01]  /*0ca0*/  IMAD.X R31, RZ, RZ, R23, P5 ;  /* 0x000000ffff1f7224 */ /* 0x000fe200028e0617 */
[----:B------:R-:W-:Y:S02]  /*0cb0*/  IADD3 R34, P5, R26, 0x4000, RZ ;  /* 0x000040001a227810 */ /* 0x000fe40007fbe0ff */
[----:B------:R2:W-:Y:S04]  /*0cc0*/  LDGSTS.E.BYPASS.128 [R111+0x2000], [R8.64+0x80], P1 ;  /* 0x02000080086f7fae */ /* 0x0005e80008901c48 */
[----:B------:R3:W-:Y:S04]  /*0cd0*/  LDGSTS.E.BYPASS.128 [R109+0x2000], [R12.64+0x80], P0 ;  /* 0x020000800c6d7fae */ /* 0x0007e80008101c48 */
[----:B------:R4:W-:Y:S01]  /*0ce0*/  LDGSTS.E.BYPASS.128 [R107+0x2000], [R14.64+0x80], P4 ;  /* 0x020000800e6b7fae */ /* 0x0009e2000a101c48 */
[----:B------:R-:W-:-:S03]  /*0cf0*/  IMAD.X R33, RZ, RZ, R25, P6 ;  /* 0x000000ffff217224 */ /* 0x000fc600030e0619 */
[----:B------:R-:W0:Y:S01]  /*0d00*/  LDGDEPBAR ;  /* 0x00000000000079af */ /* 0x000e220000000000 */
[----:B------:R-:W-:-:S03]  /*0d10*/  IMAD.X R35, RZ, RZ, R27, P5 ;  /* 0x000000ffff237224 */ /* 0x000fc600028e061b */
[----:B------:R1:W-:Y:S04]  /*0d20*/  LDGSTS.E.BYPASS.128 [R113+0xa000], [R6.64+0x80], P2 ;  /* 0x0a00008006717fae */ /* 0x0003e80009101c48 */
[----:B------:R1:W-:Y:S04]  /*0d30*/  LDGSTS.E.BYPASS.128 [R111+0xa000], [R10.64+0x80], P1 ;  /* 0x0a0000800a6f7fae */ /* 0x0003e80008901c48 */
[----:B------:R1:W-:Y:S04]  /*0d40*/  LDGSTS.E.BYPASS.128 [R109+0xa000], [R16.64+0x80], P0 ;  /* 0x0a000080106d7fae */ /* 0x0003e80008101c48 */
[----:B------:R1:W-:Y:S04]  /*0d50*/  LDGSTS.E.BYPASS.128 [R107+0xa000], [R18.64+0x80], P4 ;  /* 0x0a000080126b7fae */ /* 0x0003e8000a101c48 */
[----:B------:R-:W0:Y:S04]  /*0d60*/  LDGDEPBAR ;  /* 0x00000000000079af */ /* 0x000e280000000000 */
[----:B------:R1:W-:Y:S04]  /*0d70*/  LDGSTS.E.BYPASS.128 [R113+0x6000], [R28.64], !P3 ;  /* 0x060000001c717fae */ /* 0x0003e8000d901c48 */
[----:B------:R1:W-:Y:S04]  /*0d80*/  LDGSTS.E.BYPASS.128 [R111+0x6000], [R30.64], !P3 ;  /* 0x060000001e6f7fae */ /* 0x0003e8000d901c48 */
[----:B------:R2:W-:Y:S04]  /*0d90*/  LDGSTS.E.BYPASS.128 [R109+0x6000], [R32.64], !P3 ;  /* 0x06000000206d7fae */ /* 0x0005e8000d901c48 */
[----:B------:R2:W-:Y:S04]  /*0da0*/  LDGSTS.E.BYPASS.128 [R107+0x6000], [R34.64], !P3 ;  /* 0x06000000226b7fae */ /* 0x0005e8000d901c48 */
[----:B------:R-:W0:Y:S01]  /*0db0*/  LDGDEPBAR ;  /* 0x00000000000079af */ /* 0x000e220000000000 */
[----:B-1----:R-:W-:Y:S01]  /*0dc0*/  CS2R R28, SRZ ;  /* 0x00000000001c7805 */ /* 0x002fe2000001ff00 */
[----:B------:R-:W-:Y:S01]  /*0dd0*/  CS2R R30, SRZ ;  /* 0x00000000001e7805 */ /* 0x000fe2000001ff00 */
[----:B------:R-:W-:Y:S01]  /*0de0*/  CS2R R24, SRZ ;  /* 0x0000000000187805 */ /* 0x000fe2000001ff00 */
[----:B------:R-:W-:-:S04]  /*0df0*/  DEPBAR.LE SB0, 0x3 ;  /* 0x000080c00000791a */ /* 0x000fc80000000000 */
[----:B--2---:R-:W-:Y:S01]  /*0e00*/  CS2R R32, SRZ ;  /* 0x0000000000207805 */ /* 0x004fe2000001ff00 */
        /* <DEDUP_REMOVED lines=8> */
[----:B---3--:R-:W-:Y:S01]  /*0e90*/  CS2R R12, SRZ ;  /* 0x00000000000c7805 */ /* 0x008fe2000001ff00 */
[----:B----4-:R-:W-:Y:S01]  /*0ea0*/  CS2R R14, SRZ ;  /* 0x00000000000e7805 */ /* 0x010fe2000001ff00 */
[----:B------:R-:W-:-:S02]  /*0eb0*/  UMOV UR6, 0x4000 ;  /* 0x0000400000067882 */ /* 0x000fc40000000000 */
[----:B------:R-:W-:Y:S02]  /*0ec0*/  UMOV UR7, 0x8000 ;  /* 0x0000800000077882 */ /* 0x000fe40000000000 */
[----:B------:R-:W-:Y:S02]  /*0ed0*/  UMOV UR4, URZ ;  /* 0x0000003f00047c82 */ /* 0x000fe40008000000 */
[----:B------:R-:W-:Y:S02]  /*0ee0*/  UPLOP3.LUT UP0, UPT, UPT, UPT, UPT, 0x80, 0x0 ;  /* 0x000000000000789c */ /* 0x000fe40003f0f070 */
[----:B------:R-:W-:Y:S01]  /*0ef0*/  UMOV UR5, URZ ;  /* 0x0000003f00057c82 */ /* 0x000fe20008000000 */
[----:B------:R-:W-:Y:S06]  /*0f00*/  BAR.SYNC 0x0 ;  /* 0x0000000000007b1d */ /* 0x000fec0000000000 */
.L_x_0:
[----:B------:R-:W-:Y:S01]  /*0f10*/  LEA R16, R106, UR4, 0x1 ;  /* 0x000000046a107c11 */ /* 0x000fe2000f8e08ff */
[----:B------:R-:W-:Y:S01]  /*0f20*/  UIADD3 UR5, UR5, 0x1, URZ ;  /* 0x0000000105057890 */ /* 0x000fe2000fffe03f */
[----:B------:R-:W-:Y:S02]  /*0f30*/  LEA R118, R102, UR6, 0x1 ;  /* 0x0000000666767c11 */ /* 0x000fe4000f8e08ff */
[----:B------:R-:W-:Y:S01]  /*0f40*/  LEA R117, R101, UR6, 0x1 ;  /* 0x0000000665757c11 */ /* 0x000fe2000f8e08ff */
[----:B------:R-:W-:Y:S01]  /*0f50*/  UISETP.GE.AND UP1, UPT, UR5, 0x2, UPT ;  /* 0x000000020500788c */ /* 0x000fe2000bf26270 */
[----:B------:R-:W-:Y:S01]  /*0f60*/  LDSM.16.M88.4 R16, [R16] ;  /* 0x000000001010783b */ /* 0x000fe20000000200 */
[----:B------:R-:W-:-:S02]  /*0f70*/  LEA R119, R100, UR6, 0x1 ;  /* 0x0000000664777c11 */ /* 0x000fc4000f8e08ff */
[----:B------:R-:W-:Y:S01]  /*0f80*/  LEA R116, R99, UR6, 0x1 ;  /* 0x0000000663747c11 */ /* 0x000fe2000f8e08ff */
[----:B------:R-:W1:Y:S01]  /*0f90*/  LDSM.16.MT88.4 R80, [R118] ;  /* 0x000000007650783b */ /* 0x000e620000004200 */
[----:B------:R-:W-:Y:S01]  /*0fa0*/  LEA R84, R97, UR7, 0x1 ;  /* 0x0000000761547c11 */ /* 0x000fe2000f8e08ff */
[----:B------:R-:W-:Y:S01]  /*0fb0*/  USEL UR5, UR5, URZ, !UP1 ;  /* 0x0000003f05057287 */ /* 0x000fe2000c800000 */
[----:B------:R-:W-:Y:S01]  /*0fc0*/  IADD3 R92, R92, 0x1, RZ ;  /* 0x000000015c5c7810 */ /* 0x000fe20007ffe0ff */
[----:B------:R-:W2:Y:S03]  /*0fd0*/  LDSM.16.MT88.4 R76, [R117] ;  /* 0x00000000754c783b */ /* 0x000ea60000004200 */
[----:B------:R-:W-:-:S04]  /*0fe0*/  ISETP.GE.AND P3, PT, R92, 0x2, PT ;  /* 0x000000025c00780c */ /* 0x000fc80003f66270 */
[----:B------:R-:W-:Y:S01]  /*0ff0*/  SEL R92, R92, RZ, !P3 ;  /* 0x000000ff5c5c7207 */ /* 0x000fe20005800000 */
[C---:B-1----:R-:W5:Y:S08]  /*1000*/  HMMA.16816.F32 R4, R16.reuse, R80, R4 ;  /* 0x000000501004723c */ /* 0x042f700000001804 */
[C---:B------:R5:W5:Y:S02]  /*1010*/  HMMA.16816.F32 R8, R16.reuse, R82, R8 ;  /* 0x000000521008723c */ /* 0x040b640000001808 */
[----:B-----5:R-:W1:Y:S06]  /*1020*/  LDSM.16.MT88.4 R80, [R119] ;  /* 0x000000007750783b */ /* 0x020e6c0000004200 */
[C---:B--2---:R-:W5:Y:S08]  /*1030*/  HMMA.16816.F32 R12, R16.reuse, R76, R12 ;  /* 0x0000004c100c723c */ /* 0x044f70000000180c */
[C---:B------:R5:W5:Y:S02]  /*1040*/  HMMA.16816.F32 R64, R16.reuse, R78, R64 ;  /* 0x0000004e1040723c */ /* 0x040b640000001840 */
[----:B-----5:R-:W2:Y:S06]  /*1050*/  LDSM.16.MT88.4 R76, [R116] ;  /* 0x00000000744c783b */ /* 0x020eac0000004200 */
[C---:B-1----:R-:W5:Y:S08]  /*1060*/  HMMA.16816.F32 R68, R16.reuse, R80, R68 ;  /* 0x000000501044723c */ /* 0x042f700000001844 */
[C---:B------:R5:W5:Y:S02]  /*1070*/  HMMA.16816.F32 R60, R16.reuse, R82, R60 ;  /* 0x00000052103c723c */ /* 0x040b64000000183c */
[----:B-----5:R-:W1:Y:S06]  /*1080*/  LDSM.16.M88.4 R80, [R84] ;  /* 0x000000005450783b */ /* 0x020e6c0000000200 */
[C---:B--2---:R-:W5:Y:S08]  /*1090*/  HMMA.16816.F32 R56, R16.reuse, R76, R56 ;  /* 0x0000004c1038723c */ /* 0x044f700000001838 */
[C---:B------:R5:W5:Y:S02]  /*10a0*/  HMMA.16816.F32 R52, R16.reuse, R78, R52 ;  /* 0x0000004e1034723c */ /* 0x040b640000001834 */
[----:B-----5:R-:W2:Y:S06]  /*10b0*/  LDSM.16.M88.4 R76, [R84+0x800] ;  /* 0x00080000544c783b */ /* 0x020eac0000000200 */
[C---:B-1----:R-:W5:Y:S08]  /*10c0*/  HMMA.16816.F32 R48, R16.reuse, R80, R48 ;  /* 0x000000501030723c */ /* 0x042f700000001830 */
[C---:B------:R5:W5:Y:S02]  /*10d0*/  HMMA.16816.F32 R44, R16.reuse, R82, R44 ;  /* 0x00000052102c723c */ /* 0x040b64000000182c */
[----:B-----5:R-:W1:Y:S06]  /*10e0*/  LDSM.16.M88.4 R80, [R84+0x1000] ;  /* 0x001000005450783b */ /* 0x020e6c0000000200 */
[C---:B--2---:R-:W5:Y:S08]  /*10f0*/  HMMA.16816.F32 R40, R16.reuse, R76, R40 ;  /* 0x0000004c1028723c */ /* 0x044f700000001828 */
[----:B------:R5:W5:Y:S02]  /*1100*/  HMMA.16816.F32 R36, R16, R78, R36 ;  /* 0x0000004e1024723c */ /* 0x000b640000001824 */
[----:B-----5:R2:W3:Y:S02]  /*1110*/  LDSM.16.M88.4 R76, [R84+0x1800] ;  /* 0x00180000544c783b */ /* 0x0204e40000000200 */
[----:B--2---:R-:W-:-:S04]  /*1120*/  LEA R84, R96, UR7, 0x1 ;  /* 0x0000000760547c11 */ /* 0x004fc8000f8e08ff */
[C---:B-1----:R-:W5:Y:S08]  /*1130*/  HMMA.16816.F32 R32, R16.reuse, R80, R32 ;  /* 0x000000501020723c */ /* 0x042f700000001820 */
[C---:B------:R5:W5:Y:S02]  /*1140*/  HMMA.16816.F32 R28, R16.reuse, R82, R28 ;  /* 0x00000052101c723c */ /* 0x040b64000000181c */
[----:B-----5:R-:W-:Y:S06]  /*1150*/  LDSM.16.MT88.4 R80, [R118+0x800] ;  /* 0x000800007650783b */ /* 0x020fec0000004200 */
[C---:B---3--:R-:W5:Y:S08]  /*1160*/  HMMA.16816.F32 R24, R16.reuse, R76, R24 ;  /* 0x0000004c1018723c */ /* 0x048f700000001818 */
[----:B------:R5:W5:Y:S02]  /*1170*/  HMMA.16816.F32 R16, R16, R78, R20 ;  /* 0x0000004e1010723c */ /* 0x000b640000001814 */
[----:B-----5:R-:W-:Y:S05]  /*1180*/  LDSM.16.MT88.4 R76, [R117+0x800] ;  /* 0x00080000754c783b */ /* 0x020fea0000004200 */
[----:B------:R-:W-:-:S06]  /*1190*/  LEA R20, R105, UR4, 0x1 ;  /* 0x0000000469147c11 */ /* 0x000fcc000f8e08ff */
[----:B------:R-:W1:Y:S02]  /*11a0*/  LDSM.16.M88.4 R20, [R20] ;  /* 0x000000001414783b */ /* 0x000e640000000200 */
[C---:B-1----:R-:W5:Y:S08]  /*11b0*/  HMMA.16816.F32 R4, R20.reuse, R80, R4 ;  /* 0x000000501404723c */ /* 0x042f700000001804 */
[C---:B------:R5:W5:Y:S02]  /*11c0*/  HMMA.16816.F32 R8, R20.reuse, R82, R8 ;  /* 0x000000521408723c */ /* 0x040b640000001808 */
[----:B-----5:R-:W1:Y:S06]  /*11d0*/  LDSM.16.MT88.4 R80, [R119+0x800] ;  /* 0x000800007750783b */ /* 0x020e6c0000004200 */
[C---:B------:R-:W5:Y:S08]  /*11e0*/  HMMA.16816.F32 R12, R20.reuse, R76, R12 ;  /* 0x0000004c140c723c */ /* 0x040f70000000180c */
[C---:B------:R5:W5:Y:S02]  /*11f0*/  HMMA.16816.F32 R64, R20.reuse, R78, R64 ;  /* 0x0000004e1440723c */ /* 0x040b640000001840 */
[----:B-----5:R-:W2:Y:S06]  /*1200*/  LDSM.16.MT88.4 R76, [R116+0x800] ;  /* 0x00080000744c783b */ /* 0x020eac0000004200 */
        /* <DEDUP_REMOVED lines=21> */
[C---:B-1----:R-:W-:Y:S08]  /*1360*/  HMMA.16816.F32 R4, R20.reuse, R80, R4 ;  /* 0x000000501404723c */ /* 0x042ff00000001804 */
[C---:B------:R5:W-:Y:S02]  /*1370*/  HMMA.16816.F32 R8, R20.reuse, R82, R8 ;  /* 0x000000521408723c */ /* 0x040be40000001808 */
[----:B-----5:R-:W1:Y:S06]  /*1380*/  LDSM.16.MT88.4 R80, [R119+0x1000] ;  /* 0x001000007750783b */ /* 0x020e6c0000004200 */
[C---:B------:R-:W5:Y:S08]  /*1390*/  HMMA.16816.F32 R12, R20.reuse, R76, R12 ;  /* 0x0000004c140c723c */ /* 0x040f70000000180c */
[C---:B------:R5:W5:Y:S02]  /*13a0*/  HMMA.16816.F32 R64, R20.reuse, R78, R64 ;  /* 0x0000004e1440723c */ /* 0x040b640000001840 */
[----:B-----5:R-:W2:Y:S06]  /*13b0*/  LDSM.16.MT88.4 R76, [R116+0x1000] ;  /* 0x00100000744c783b */ /* 0x020eac0000004200 */
[C---:B-1----:R-:W5:Y:S08]  /*13c0*/  HMMA.16816.F32 R68, R20.reuse, R80, R68 ;  /* 0x000000501444723c */ /* 0x042f700000001844 */
[C---:B------:R5:W5:Y:S02]  /*13d0*/  HMMA.16816.F32 R60, R20.reuse, R82, R60 ;  /* 0x00000052143c723c */ /* 0x040b64000000183c */
[----:B-----5:R-:W1:Y:S06]  /*13e0*/  LDSM.16.M88.4 R80, [R84] ;  /* 0x000000005450783b */ /* 0x020e6c0000000200 */
[C---:B--2---:R-:W-:Y:S08]  /*13f0*/  HMMA.16816.F32 R56, R20.reuse, R76, R56 ;  /* 0x0000004c1438723c */ /* 0x044ff00000001838 */
[C---:B------:R5:W-:Y:S02]  /*1400*/  HMMA.16816.F32 R52, R20.reuse, R78, R52 ;  /* 0x0000004e1434723c */ /* 0x040be40000001834 */
[----:B-----5:R-:W2:Y:S06]  /*1410*/  LDSM.16.M88.4 R76, [R84+0x800] ;  /* 0x00080000544c783b */ /* 0x020eac0000000200 */
[C---:B-1----:R-:W5:Y:S08]  /*1420*/  HMMA.16816.F32 R48, R20.reuse, R80, R48 ;  /* 0x000000501430723c */ /* 0x042f700000001830 */
[C---:B------:R5:W5:Y:S02]  /*1430*/  HMMA.16816.F32 R44, R20.reuse, R82, R44 ;  /* 0x00000052142c723c */ /* 0x040b64000000182c */
[----:B-----5:R-:W1:Y:S06]  /*1440*/  LDSM.16.M88.4 R80, [R84+0x1000] ;  /* 0x001000005450783b */ /* 0x020e6c0000000200 */
[C---:B--2---:R-:W-:Y:S08]  /*1450*/  HMMA.16816.F32 R40, R20.reuse, R76, R40 ;  /* 0x0000004c1428723c */ /* 0x044ff00000001828 */
[C---:B------:R5:W-:Y:S02]  /*1460*/  HMMA.16816.F32 R36, R20.reuse, R78, R36 ;  /* 0x0000004e1424723c */ /* 0x040be40000001824 */
[----:B-----5:R-:W2:Y:S04]  /*1470*/  LDSM.16.M88.4 R76, [R84+0x1800] ;  /* 0x00180000544c783b */ /* 0x020ea80000000200 */
[----:B------:R-:W-:Y:S02]  /*1480*/  LDSM.16.MT88.4 R84, [R118+0x1800] ;  /* 0x001800007654783b */ /* 0x000fe40000004200 */
[C---:B-1----:R-:W-:Y:S08]  /*1490*/  HMMA.16816.F32 R32, R20.reuse, R80, R32 ;  /* 0x000000501420723c */ /* 0x042ff00000001820 */
[C---:B------:R5:W-:Y:S02]  /*14a0*/  HMMA.16816.F32 R28, R20.reuse, R82, R28 ;  /* 0x00000052141c723c */ /* 0x040be4000000181c */
[----:B-----5:R1:W-:Y:S06]  /*14b0*/  LDSM.16.MT88.4 R80, [R117+0x1800] ;  /* 0x001800007550783b */ /* 0x0203ec0000004200 */
[----:B--2---:R-:W5:Y:S01]  /*14c0*/  HMMA.16816.F32 R24, R20, R76, R24 ;  /* 0x0000004c1418723c */ /* 0x004f620000001818 */
[----:B-1----:R-:W-:-:S07]  /*14d0*/  LEA R117, R94, UR7, 0x1 ;  /* 0x000000075e757c11 */ /* 0x002fce000f8e08ff */
[----:B------:R5:W5:Y:S02]  /*14e0*/  HMMA.16816.F32 R16, R20, R78, R16 ;  /* 0x0000004e1410723c */ /* 0x000b640000001810 */
[----:B-----5:R-:W-:Y:S05]  /*14f0*/  LDSM.16.MT88.4 R76, [R119+0x1800] ;  /* 0x00180000774c783b */ /* 0x020fea0000004200 */
[----:B------:R-:W-:Y:S01]  /*1500*/  LEA R20, R103, UR4, 0x1 ;  /* 0x0000000467147c11 */ /* 0x000fe2000f8e08ff */
[----:B------:R-:W-:-:S04]  /*1510*/  USHF.L.U32 UR4, UR5, 0xd, URZ ;  /* 0x0000000d05047899 */ /* 0x000fc8000800063f */
[----:B------:R-:W-:Y:S01]  /*1520*/  UIADD3 UR7, UR4, 0x8000, URZ ;  /* 0x0000800004077890 */ /* 0x000fe2000fffe03f */
[----:B------:R-:W1:Y:S01]  /*1530*/  LDSM.16.M88.4 R20, [R20] ;  /* 0x000000001414783b */ /* 0x000e620000000200 */
[----:B------:R-:W-:Y:S01]  /*1540*/  UIADD3 UR6, UR4, 0x4000, URZ ;  /* 0x0000400004067890 */ /* 0x000fe2000fffe03f */
[C---:B-1----:R-:W5:Y:S08]  /*1550*/  HMMA.16816.F32 R12, R20.reuse, R80, R12 ;  /* 0x00000050140c723c */ /* 0x042f70000000180c */
[C---:B------:R5:W5:Y:S02]  /*1560*/  HMMA.16816.F32 R64, R20.reuse, R82, R64 ;  /* 0x000000521440723c */ /* 0x040b640000001840 */
[----:B-----5:R-:W1:Y:S06]  /*1570*/  LDSM.16.M88.4 R80, [R117] ;  /* 0x000000007550783b */ /* 0x020e6c0000000200 */
[C---:B------:R-:W5:Y:S08]  /*1580*/  HMMA.16816.F32 R4, R20.reuse, R84, R4 ;  /* 0x000000541404723c */ /* 0x040f700000001804 */
[C---:B------:R5:W5:Y:S02]  /*1590*/  HMMA.16816.F32 R8, R20.reuse, R86, R8 ;  /* 0x000000561408723c */ /* 0x040b640000001808 */
[----:B-----5:R-:W2:Y:S06]  /*15a0*/  LDSM.16.MT88.4 R84, [R116+0x1800] ;  /* 0x001800007454783b */ /* 0x020eac0000004200 */
[C---:B------:R-:W5:Y:S08]  /*15b0*/  HMMA.16816.F32 R68, R20.reuse, R76, R68 ;  /* 0x0000004c1444723c */ /* 0x040f700000001844 */
[C---:B------:R5:W5:Y:S02]  /*15c0*/  HMMA.16816.F32 R60, R20.reuse, R78, R60 ;  /* 0x0000004e143c723c */ /* 0x040b64000000183c */
[----:B-----5:R-:W3:Y:S06]  /*15d0*/  LDSM.16.M88.4 R76, [R117+0x1800] ;  /* 0x00180000754c783b */ /* 0x020eec0000000200 */
[C---:B-1----:R-:W5:Y:S08]  /*15e0*/  HMMA.16816.F32 R48, R20.reuse, R80, R48 ;  /* 0x000000501430723c */ /* 0x042f700000001830 */
[C---:B------:R5:W5:Y:S02]  /*15f0*/  HMMA.16816.F32 R44, R20.reuse, R82, R44 ;  /* 0x00000052142c723c */ /* 0x040b64000000182c */
[----:B-----5:R-:W1:Y:S06]  /*1600*/  LDSM.16.M88.4 R80, [R117+0x1000] ;  /* 0x001000007550783b */ /* 0x020e6c0000000200 */
[C---:B--2---:R-:W5:Y:S08]  /*1610*/  HMMA.16816.F32 R56, R20.reuse, R84, R56 ;  /* 0x000000541438723c */ /* 0x044f700000001838 */
[C---:B------:R5:W5:Y:S02]  /*1620*/  HMMA.16816.F32 R52, R20.reuse, R86, R52 ;  /* 0x000000561434723c */ /* 0x040b640000001834 */
[----:B-----5:R2:W4:Y:S06]  /*1630*/  LDSM.16.M88.4 R84, [R117+0x800] ;  /* 0x000800007554783b */ /* 0x02052c0000000200 */
[----:B---3--:R-:W5:Y:S01]  /*1640*/  HMMA.16816.F32 R24, R20, R76, R24 ;  /* 0x0000004c1418723c */ /* 0x008f620000001818 */
[----:B--2---:R-:W-:-:S07]  /*1650*/  IMAD R117, R92, 0x2000, R113 ;  /* 0x000020005c757824 */ /* 0x004fce00078e0271 */
[C---:B-1----:R5:W5:Y:S07]  /*1660*/  HMMA.16816.F32 R32, R20.reuse, R80, R32 ;  /* 0x000000501420723c */ /* 0x042b6e0000001820 */
[----:B-----5:R-:W-:Y:S01]  /*1670*/  LOP3.LUT R80, R93, 0x38, R108, 0xf8, !PT ;  /* 0x000000385d507812 */ /* 0x020fe200078ef86c */
[----:B------:R5:W5:Y:S03]  /*1680*/  HMMA.16816.F32 R28, R20, R82, R28 ;  /* 0x00000052141c723c */ /* 0x000b66000000181c */
[----:B------:R-:W-:-:S02]  /*1690*/  LOP3.LUT R77, R80, R3, RZ, 0xfc, !PT ;  /* 0x00000003504d7212 */ /* 0x000fc400078efcff */
[C---:B------:R-:W-:Y:S02]  /*16a0*/  LOP3.LUT R119, R80.reuse, R89, RZ, 0xfc, !PT ;  /* 0x0000005950777212 */ /* 0x040fe400078efcff */
[C---:B-----5:R-:W-:Y:S01]  /*16b0*/  SHF.L.U64.HI R82, R77.reuse, 0x1, R2 ;  /* 0x000000014d527819 */ /* 0x060fe20000010202 */
[C---:B----4-:R5:W5:Y:S01]  /*16c0*/  HMMA.16816.F32 R40, R20.reuse, R84, R40 ;  /* 0x000000541428723c */ /* 0x050b620000001828 */
[----:B------:R-:W-:Y:S01]  /*16d0*/  IMAD.SHL.U32 R116, R77, 0x2, RZ ;  /* 0x000000024d747824 */ /* 0x000fe200078e00ff */
[----:B------:R-:W-:Y:S01]  /*16e0*/  LOP3.LUT R81, R80, R73, RZ, 0xfc, !PT ;  /* 0x0000004950517212 */ /* 0x000fe200078efcff */
[----:B------:R-:W-:Y:S01]  /*16f0*/  IMAD R83, R92, 0x2000, R109 ;  /* 0x000020005c537824 */ /* 0x000fe200078e026d */
[----:B------:R-:W-:Y:S06]  /*1700*/  BAR.SYNC 0x0 ;  /* 0x0000000000007b1d */ /* 0x000fec0000000000 */
[----:B------:R5:W5:Y:S01]  /*1710*/  HMMA.16816.F32 R36, R20, R86, R36 ;  /* 0x000000561424723c */ /* 0x000b620000001824 */
[----:B------:R-:W-:Y:S01]  /*1720*/  IADD3 R76, P3, R124, R116, RZ ;  /* 0x000000747c4c7210 */ /* 0x000fe20007f7e0ff */
[C---:B-----5:R-:W-:Y:S01]  /*1730*/  IMAD.SHL.U32 R84, R81.reuse, 0x2, RZ ;  /* 0x0000000251547824 */ /* 0x060fe200078e00ff */
[----:B------:R-:W-:Y:S01]  /*1740*/  SHF.L.U64.HI R81, R81, 0x1, R72 ;  /* 0x0000000151517819 */ /* 0x000fe20000010248 */
[----:B------:R-:W-:-:S02]  /*1750*/  IMAD R85, R92, 0x2000, R111 ;  /* 0x000020005c557824 */ /* 0x000fc400078e026f */
[----:B------:R-:W-:Y:S02]  /*1760*/  IMAD.X R77, R125, 0x1, R82, P3 ;  /* 0x000000017d4d7824 */ /* 0x000fe400018e0652 */
[----:B------:R5:W5:Y:S01]  /*1770*/  HMMA.16816.F32 R20, R20, R78, R16 ;  /* 0x0000004e1414723c */ /* 0x000b620000001810 */
[----:B------:R-:W-:Y:S02]  /*1780*/  IMAD R87, R92, 0x2000, R107 ;  /* 0x000020005c577824 */ /* 0x000fe400078e026b */
[----:B------:R-:W-:Y:S01]  /*1790*/  @!PT LDS RZ, [RZ] ;  /* 0x00000000fffff984 */ /* 0x000fe20000000800 */
[----:B------:R-:W-:Y:S01]  /*17a0*/  @!PT LDS RZ, [RZ] ;  /* 0x00000000fffff984 */ /* 0x000fe20000000800 */
[----:B------:R-:W-:Y:S01]  /*17b0*/  @!PT LDS RZ, [RZ] ;  /* 0x00000000fffff984 */ /* 0x000fe20000000800 */
[----:B------:R1:W-:Y:S04]  /*17c0*/  LDGSTS.E.BYPASS.128 [R117], [R76.64], !PT ;  /* 0x000000004c757fae */ /* 0x0003e8000f901c48 */
[----:B-----5:R-:W-:Y:S01]  /*17d0*/  LOP3.LUT R17, R80, R75, RZ, 0xfc, !PT ;  /* 0x0000004b50117212 */ /* 0x020fe200078efcff */
[C---:B------:R-:W-:Y:S01]  /*17e0*/  IMAD.SHL.U32 R80, R119.reuse, 0x2, RZ ;  /* 0x0000000277507824 */ /* 0x040fe200078e00ff */
[----:B------:R-:W-:-:S02]  /*17f0*/  SHF.L.U64.HI R119, R119, 0x1, R88 ;  /* 0x0000000177777819 */ /* 0x000fc40000010258 */
[C---:B------:R-:W-:Y:S01]  /*1800*/  SHF.L.U64.HI R86, R17.reuse, 0x1, R74 ;  /* 0x0000000111567819 */ /* 0x040fe2000001024a */
[----:B------:R-:W-:Y:S01]  /*1810*/  IMAD.SHL.U32 R118, R17, 0x2, RZ ;  /* 0x0000000211767824 */ /* 0x000fe200078e00ff */
[----:B------:R-:W-:-:S04]  /*1820*/  IADD3 R18, P5, R124, R84, RZ ;  /* 0x000000547c127210 */ /* 0x000fc80007fbe0ff */
[----:B------:R-:W-:Y:S01]  /*1830*/  IADD3 R16, P3, R124, R118, RZ ;  /* 0x000000767c107210 */ /* 0x000fe20007f7e0ff */
[----:B------:R-:W-:-:S04]  /*1840*/  IMAD.X R19, R125, 0x1, R81, P5 ;  /* 0x000000017d137824 */ /* 0x000fc800028e0651 */
[C---:B------:R-:W-:Y:S01]  /*1850*/  IMAD.X R17, R125.reuse, 0x1, R86, P3 ;  /* 0x000000017d117824 */ /* 0x040fe200018e0656 */
[----:B------:R-:W-:Y:S01]  /*1860*/  IADD3 R78, P3, R124, R80, RZ ;  /* 0x000000507c4e7210 */ /* 0x000fe20007f7e0ff */
[----:B------:R2:W-:Y:S04]  /*1870*/  LDGSTS.E.BYPASS.128 [R85], [R18.64], !PT ;  /* 0x0000000012557fae */ /* 0x0005e8000f901c48 */
[----:B------:R-:W-:Y:S01]  /*1880*/  IMAD.X R79, R125, 0x1, R119, P3 ;  /* 0x000000017d4f7824 */ /* 0x000fe200018e0677 */
[C---:B-1----:R-:W-:Y:S01]  /*1890*/  IADD3 R76, P3, R122.reuse, R116, RZ ;  /* 0x000000747a4c7210 */ /* 0x042fe20007f7e0ff */
[----:B------:R1:W-:Y:S04]  /*18a0*/  LDGSTS.E.BYPASS.128 [R83], [R16.64], !PT ;  /* 0x0000000010537fae */ /* 0x0003e8000f901c48 */
[----:B------:R-:W-:Y:S01]  /*18b0*/  IMAD.X R77, R123, 0x1, R82, P3 ;  /* 0x000000017b4d7824 */ /* 0x000fe200018e0652 */
[----:B------:R-:W-:Y:S01]  /*18c0*/  LOP3.LUT R82, R93, R110, RZ, 0xfc, !PT ;  /* 0x0000006e5d527212 */ /* 0x000fe200078efcff */
[----:B------:R3:W-:Y:S01]  /*18d0*/  LDGSTS.E.BYPASS.128 [R87], [R78.64], !PT ;  /* 0x000000004e577fae */ /* 0x0007e2000f901c48 */
[----:B--2---:R-:W-:-:S03]  /*18e0*/  IADD3 R18, P3, R122, R84, RZ ;  /* 0x000000547a127210 */ /* 0x004fc60007f7e0ff */
[----:B------:R-:W0:Y:S02]  /*18f0*/  LDGDEPBAR ;  /* 0x00000000000079af */ /* 0x000e240000000000 */
[C---:B------:R-:W-:Y:S01]  /*1900*/  IMAD.X R19, R123.reuse, 0x1, R81, P3 ;  /* 0x000000017b137824 */ /* 0x040fe200018e0651 */
[C---:B-1----:R-:W-:Y:S01]  /*1910*/  IADD3 R16, P3, R122.reuse, R118, RZ ;  /* 0x000000767a107210 */ /* 0x042fe20007f7e0ff */
[----:B------:R1:W-:Y:S04]  /*1920*/  LDGSTS.E.BYPASS.128 [R117+0x8000], [R76.64], !PT ;  /* 0x080000004c757fae */ /* 0x0003e8000f901c48 */
[----:B------:R-:W-:Y:S01]  /*1930*/  IMAD.X R17, R123, 0x1, R86, P3 ;  /* 0x000000017b117824 */ /* 0x000fe200018e0656 */
[----:B------:R-:W-:Y:S01]  /*1940*/  IADD3 R80, P3, R122, R80, RZ ;  /* 0x000000507a507210 */ /* 0x000fe20007f7e0ff */
[----:B------:R2:W-:Y:S01]  /*1950*/  LDGSTS.E.BYPASS.128 [R85+0x8000], [R18.64], !PT ;  /* 0x0800000012557fae */ /* 0x0005e2000f901c48 */
[----:B---3--:R-:W-:-:S03]  /*1960*/  LEA R78, P5, R82, R120, 0x8 ;  /* 0x00000078524e7211 */ /* 0x008fc600078a40ff */
[----:B------:R-:W-:Y:S01]  /*1970*/  IMAD.X R81, R123, 0x1, R119, P3 ;  /* 0x000000017b517824 */ /* 0x000fe200018e0677 */
[----:B------:R-:W-:Y:S01]  /*1980*/  LEA.HI.X R79, R82, R121, RZ, 0x8, P5 ;  /* 0x00000079524f7211 */ /* 0x000fe200028f44ff */
[----:B------:R3:W-:Y:S01]  /*1990*/  LDGSTS.E.BYPASS.128 [R83+0x8000], [R16.64], !PT ;  /* 0x0800000010537fae */ /* 0x0007e2000f901c48 */
[----:B-1----:R-:W-:-:S03]  /*19a0*/  LOP3.LUT R77, R93, 0x10, R110, 0xfe, !PT ;  /* 0x000000105d4d7812 */ /* 0x002fc600078efe6e */
[----:B------:R1:W-:Y:S01]  /*19b0*/  LDGSTS.E.BYPASS.128 [R87+0x8000], [R80.64], !PT ;  /* 0x0800000050577fae */ /* 0x0003e2000f901c48 */
[-C--:B------:R-:W-:Y:S02]  /*19c0*/  LEA R76, P3, R77, R120.reuse, 0x8 ;  /* 0x000000784d4c7211 */ /* 0x080fe400078640ff */
[C-C-:B--2---:R-:W-:Y:S01]  /*19d0*/  LOP3.LUT R19, R93.reuse, 0x20, R110.reuse, 0xfe, !PT ;  /* 0x000000205d137812 */ /* 0x144fe200078efe6e */
[----:B------:R-:W0:Y:S01]  /*19e0*/  LDGDEPBAR ;  /* 0x00000000000079af */ /* 0x000e220000000000 */
[----:B------:R-:W-:Y:S02]  /*19f0*/  LOP3.LUT R93, R93, 0x30, R110, 0xfe, !PT ;  /* 0x000000305d5d7812 */ /* 0x000fe400078efe6e */
[-C--:B------:R-:W-:Y:S01]  /*1a00*/  LEA R18, P5, R19, R120.reuse, 0x8 ;  /* 0x0000007813127211 */ /* 0x080fe200078a40ff */
[----:B------:R1:W-:Y:S01]  /*1a10*/  LDGSTS.E.BYPASS.128 [R117+0x4000], [R78.64], !PT ;  /* 0x040000004e757fae */ /* 0x0003e2000f901c48 */
[----:B---3--:R-:W-:Y:S02]  /*1a20*/  LEA R16, P6, R93, R120, 0x8 ;  /* 0x000000785d107211 */ /* 0x008fe400078c40ff */
[----:B------:R-:W-:-:S02]  /*1a30*/  LEA.HI.X R77, R77, R121, RZ, 0x8, P3 ;  /* 0x000000794d4d7211 */ /* 0x000fc400018f44ff */
[-C--:B------:R-:W-:Y:S02]  /*1a40*/  LEA.HI.X R19, R19, R121.reuse, RZ, 0x8, P5 ;  /* 0x0000007913137211 */ /* 0x080fe400028f44ff */
[----:B------:R-:W-:Y:S01]  /*1a50*/  LEA.HI.X R17, R93, R121, RZ, 0x8, P6 ;  /* 0x000000795d117211 */ /* 0x000fe200030f44ff */
[----:B------:R1:W-:Y:S01]  /*1a60*/  LDGSTS.E.BYPASS.128 [R85+0x4000], [R76.64], !PT ;  /* 0x040000004c557fae */ /* 0x0003e2000f901c48 */
[----:B------:R-:W-:Y:S01]  /*1a70*/  PLOP3.LUT P3, PT, PT, PT, UP0, 0x80, 0x0 ;  /* 0x000000000000781c */ /* 0x000fe20003f6f008 */
[----:B------:R-:W-:Y:S01]  /*1a80*/  UPLOP3.LUT UP0, UPT, UPT, UPT, UPT, 0x40, 0x0 ;  /* 0x000000000000789c */ /* 0x000fe20003f0e870 */
[----:B------:R-:W-:Y:S01]  /*1a90*/  IMAD.MOV.U32 R93, RZ, RZ, 0xc0 ;  /* 0x000000c0ff5d7424 */ /* 0x000fe200078e00ff */
[----:B------:R1:W-:Y:S04]  /*1aa0*/  LDGSTS.E.BYPASS.128 [R83+0x4000], [R18.64], !PT ;  /* 0x0400000012537fae */ /* 0x0003e8000f901c48 */
[----:B------:R1:W-:Y:S04]  /*1ab0*/  LDGSTS.E.BYPASS.128 [R87+0x4000], [R16.64], !PT ;  /* 0x0400000010577fae */ /* 0x0003e8000f901c48 */
[----:B------:R-:W0:Y:S01]  /*1ac0*/  LDGDEPBAR ;  /* 0x00000000000079af */ /* 0x000e220000000000 */
[----:B------:R-:W-:-:S04]  /*1ad0*/  DEPBAR.LE SB0, 0x3 ;  /* 0x000080c00000791a */ /* 0x000fc80000000000 */
[----:B------:R-:W-:Y:S06]  /*1ae0*/  BAR.SYNC 0x0 ;  /* 0x0000000000007b1d */ /* 0x000fec0000000000 */
[----:B-1----:R-:W-:Y:S05]  /*1af0*/  @P3 BRA `(.L_x_0) ;  /* 0xfffff41000003947 */ /* 0x002fea000383ffff */
[----:B------:R-:W-:Y:S01]  /*1b00*/  IADD3 R101, P6, R90, R3, RZ ;  /* 0x000000035a657210 */ /* 0x000fe20007fde0ff */
[----:B------:R-:W-:Y:S01]  /*1b10*/  IMAD.SHL.U32 R99, R112, 0x2, RZ ;  /* 0x0000000270637824 */ /* 0x000fe200078e00ff */
[----:B------:R-:W-:Y:S01]  /*1b20*/  IADD3 R75, P5, R90, R75, RZ ;  /* 0x0000004b5a4b7210 */ /* 0x000fe20007fbe0ff */
[----:B------:R-:W-:-:S04]  /*1b30*/  DEPBAR.LE SB0, 0x0 ;  /* 0x000080000000791a */ /* 0x000fc80000000000 */
[----:B------:R-:W-:Y:S01]  /*1b40*/  IMAD.X R100, R91, 0x1, R2, P6 ;  /* 0x000000015b647824 */ /* 0x000fe200030e0602 */
[----:B------:R-:W-:Y:S01]  /*1b50*/  F2FP.PACK_AB R82, R41, R40 ;  /* 0x000000282952723e */ /* 0x000fe200000000ff */
[----:B------:R-:W-:Y:S01]  /*1b60*/  IMAD.SHL.U32 R40, R98, 0x2, RZ ;  /* 0x0000000262287824 */ /* 0x000fe200078e00ff */
[----:B------:R-:W-:Y:S01]  /*1b70*/  SHF.R.S32.HI R17, RZ, 0x1f, R112 ;  /* 0x0000001fff117819 */ /* 0x000fe20000011470 */
[----:B------:R-:W-:Y:S01]  /*1b80*/  IMAD.X R104, R91, 0x1, R74, P5 ;  /* 0x000000015b687824 */ /* 0x000fe200028e064a */
[----:B------:R-:W-:Y:S01]  /*1b90*/  F2FP.PACK_AB R35, R35, R34 ;  /* 0x000000222323723e */ /* 0x000fe200000000ff */
[----:B------:R-:W-:Y:S01]  /*1ba0*/  IMAD.SHL.U32 R105, R75, 0x2, RZ ;  /* 0x000000024b697824 */ /* 0x000fe200078e00ff */
[----:B------:R-:W-:Y:S02]  /*1bb0*/  F2FP.PACK_AB R34, R43, R42 ;  /* 0x0000002a2b22723e */ /* 0x000fe400000000ff */
[C---:B------:R-:W-:Y:S01]  /*1bc0*/  SHF.L.U64.HI R100, R101.reuse, 0x1, R100 ;  /* 0x0000000165647819 */ /* 0x040fe20000010264 */
[----:B------:R-:W-:Y:S01]  /*1bd0*/  IMAD.SHL.U32 R101, R101, 0x2, RZ ;  /* 0x0000000265657824 */ /* 0x000fe200078e00ff */
[----:B------:R-:W-:-:S02]  /*1be0*/  SHF.L.U64.HI R112, R112, 0x1, R17 ;  /* 0x0000000170707819 */ /* 0x000fc40000010211 */
[----:B------:R-:W-:Y:S02]  /*1bf0*/  IADD3 R42, P5, R99, c[0x0][0x170], RZ ;  /* 0x00005c00632a7a10 */ /* 0x000fe40007fbe0ff */
[----:B------:R-:W-:Y:S02]  /*1c00*/  IADD3 R73, P3, R90, R73, RZ ;  /* 0x000000495a497210 */ /* 0x000fe40007f7e0ff */
[----:B------:R-:W-:Y:S02]  /*1c10*/  LOP3.LUT R40, R40, 0x6, RZ, 0xc0, !PT ;  /* 0x0000000628287812 */ /* 0x000fe400078ec0ff */
[----:B------:R-:W-:Y:S01]  /*1c20*/  F2FP.PACK_AB R76, R23, R22 ;  /* 0x00000016174c723e */ /* 0x000fe200000000ff */
[----:B------:R-:W-:Y:S01]  /*1c30*/  IMAD.X R102, R91, 0x1, R72, P3 ;  /* 0x000000015b667824 */ /* 0x000fe200018e0648 */
[----:B------:R-:W-:Y:S01]  /*1c40*/  IADD3 R89, P6, R90, R89, RZ ;  /* 0x000000595a597210 */ /* 0x000fe20007fde0ff */
[----:B------:R-:W-:Y:S01]  /*1c50*/  IMAD.SHL.U32 R103, R73, 0x2, RZ ;  /* 0x0000000249677824 */ /* 0x000fe200078e00ff */
[----:B------:R-:W-:-:S02]  /*1c60*/  IADD3.X R17, R112, c[0x0][0x174], RZ, P5, !PT ;  /* 0x00005d0070117a10 */ /* 0x000fc40002ffe4ff */
[----:B------:R-:W-:Y:S01]  /*1c70*/  IADD3 R22, P5, R101, R42, RZ ;  /* 0x0000002a65167210 */ /* 0x000fe20007fbe0ff */
[----:B------:R-:W-:Y:S01]  /*1c80*/  IMAD.X R106, R91, 0x1, R88, P6 ;  /* 0x000000015b6a7824 */ /* 0x000fe200030e0658 */
[--C-:B------:R-:W-:Y:S01]  /*1c90*/  LOP3.LUT R3, R115, 0x9, R40.reuse, 0xfe, !PT ;  /* 0x0000000973037812 */ /* 0x100fe200078efe28 */
[----:B------:R-:W-:Y:S01]  /*1ca0*/  IMAD.SHL.U32 R108, R89, 0x2, RZ ;  /* 0x00000002596c7824 */ /* 0x000fe200078e00ff */
[----:B------:R-:W-:Y:S01]  /*1cb0*/  ISETP.LT.U32.AND P3, PT, R90, 0x80, PT ;  /* 0x000000805a00780c */ /* 0x000fe20003f61070 */
[----:B------:R-:W-:Y:S01]  /*1cc0*/  IMAD.X R23, R100, 0x1, R17, P5 ;  /* 0x0000000164177824 */ /* 0x000fe200028e0611 */
[----:B------:R-:W-:Y:S02]  /*1cd0*/  ISETP.GE.AND P6, PT, R3, R114, PT ;  /* 0x000000720300720c */ /* 0x000fe40003fc6270 */
[----:B------:R-:W-:Y:S02]  /*1ce0*/  LOP3.LUT R3, R115, 0x10, R40, 0xfe, !PT ;  /* 0x0000001073037812 */ /* 0x000fe400078efe28 */
[----:B------:R-:W-:-:S02]  /*1cf0*/  SHF.L.U64.HI R102, R73, 0x1, R102 ;  /* 0x0000000149667819 */ /* 0x000fc40000010266 */
[----:B------:R-:W-:Y:S02]  /*1d00*/  IADD3 R2, P5, R103, R42, RZ ;  /* 0x0000002a67027210 */ /* 0x000fe40007fbe0ff */
[----:B------:R-:W-:Y:S02]  /*1d10*/  F2FP.PACK_AB R44, R45, R44 ;  /* 0x0000002c2d2c723e */ /* 0x000fe400000000ff */
[C---:B------:R-:W-:Y:S02]  /*1d20*/  ISETP.LT.U32.AND.EX P2, PT, R91.reuse, RZ, P2, P3 ;  /* 0x000000ff5b00720c */ /* 0x040fe40001741130 */
[C---:B------:R-:W-:Y:S02]  /*1d30*/  ISETP.LT.U32.AND.EX P1, PT, R91.reuse, RZ, P1, P3 ;  /* 0x000000ff5b00720c */ /* 0x040fe40000f21130 */
[----:B------:R-:W-:Y:S02]  /*1d40*/  ISETP.LT.U32.AND.EX P0, PT, R91, RZ, P0, P3 ;  /* 0x000000ff5b00720c */ /* 0x000fe40000701130 */
[----:B------:R-:W-:-:S02]  /*1d50*/  SHF.R.U32.HI R45, RZ, 0x2, R98 ;  /* 0x00000002ff2d7819 */ /* 0x000fc40000011662 */
[----:B------:R-:W-:Y:S02]  /*1d60*/  ISETP.LT.U32.AND.EX P3, PT, R91, RZ, P4, P3 ;  /* 0x000000ff5b00720c */ /* 0x000fe40002761130 */
[----:B------:R-:W-:Y:S01]  /*1d70*/  ISETP.GE.AND P4, PT, R3, R114, PT ;  /* 0x000000720300720c */ /* 0x000fe20003f86270 */
[----:B------:R-:W-:Y:S01]  /*1d80*/  IMAD.X R3, R102, 0x1, R17, P5 ;  /* 0x0000000166037824 */ /* 0x000fe200028e0611 */
[----:B------:R-:W-:Y:S02]  /*1d90*/  F2FP.PACK_AB R81, R37, R36 ;  /* 0x000000242551723e */ /* 0x000fe400000000ff */
[----:B------:R-:W-:Y:S02]  /*1da0*/  SHF.L.U64.HI R104, R75, 0x1, R104 ;  /* 0x000000014b687819 */ /* 0x000fe40000010268 */
[----:B------:R-:W-:Y:S02]  /*1db0*/  SHF.R.U32.HI R16, RZ, 0x1, R98 ;  /* 0x00000001ff107819 */ /* 0x000fe40000011662 */
[----:B------:R-:W-:-:S02]  /*1dc0*/  IADD3 R36, P5, R105, R42, RZ ;  /* 0x0000002a69247210 */ /* 0x000fc40007fbe0ff */
[----:B------:R-:W-:Y:S02]  /*1dd0*/  SGXT.U32 R45, R45, 0x3 ;  /* 0x000000032d2d781a */ /* 0x000fe40000000000 */
[----:B------:R-:W-:Y:S01]  /*1de0*/  F2FP.PACK_AB R46, R47, R46 ;  /* 0x0000002e2f2e723e */ /* 0x000fe200000000ff */
[----:B------:R-:W-:Y:S01]  /*1df0*/  IMAD.X R37, R104, 0x1, R17, P5 ;  /* 0x0000000168257824 */ /* 0x000fe200028e0611 */
[----:B------:R-:W-:Y:S02]  /*1e00*/  LOP3.LUT R47, R45, 0x30, R16, 0xf8, !PT ;  /* 0x000000302d2f7812 */ /* 0x000fe400078ef810 */
[----:B------:R-:W-:Y:S02]  /*1e10*/  F2FP.PACK_AB R32, R33, R32 ;  /* 0x000000202120723e */ /* 0x000fe400000000ff */
[----:B------:R-:W-:Y:S02]  /*1e20*/  F2FP.PACK_AB R33, R39, R38 ;  /* 0x000000262721723e */ /* 0x000fe400000000ff */
[----:B------:R-:W-:-:S02]  /*1e30*/  SHF.L.U64.HI R106, R89, 0x1, R106 ;  /* 0x00000001596a7819 */ /* 0x000fc4000001026a */
[----:B------:R-:W-:Y:S02]  /*1e40*/  IADD3 R42, P5, R108, R42, RZ ;  /* 0x0000002a6c2a7210 */ /* 0x000fe40007fbe0ff */
[----:B------:R-:W-:Y:S02]  /*1e50*/  F2FP.PACK_AB R79, R31, R30 ;  /* 0x0000001e1f4f723e */ /* 0x000fe400000000ff */
[----:B------:R-:W-:Y:S01]  /*1e60*/  F2FP.PACK_AB R80, R29, R28 ;  /* 0x0000001c1d50723e */ /* 0x000fe200000000ff */
[----:B------:R-:W-:Y:S01]  /*1e70*/  CS2R R30, SRZ ;  /* 0x00000000001e7805 */ /* 0x000fe2000001ff00 */
[----:B------:R-:W-:Y:S01]  /*1e80*/  PRMT R38, R44, 0x7632, R38 ;  /* 0x000076322c267816 */ /* 0x000fe20000000026 */
[----:B------:R-:W-:Y:S01]  /*1e90*/  CS2R R28, SRZ ;  /* 0x00000000001c7805 */ /* 0x000fe2000001ff00 */
[----:B------:R-:W-:Y:S01]  /*1ea0*/  PRMT R39, R46, 0x7632, R39 ;  /* 0x000076322e277816 */ /* 0x000fe20000000027 */
[----:B------:R-:W-:Y:S01]  /*1eb0*/  IMAD.X R43, R106, 0x1, R17, P5 ;  /* 0x000000016a2b7824 */ /* 0x000fe200028e0611 */
[----:B------:R-:W-:Y:S01]  /*1ec0*/  LOP3.LUT R16, R40, 0x9, RZ, 0xfc, !PT ;  /* 0x0000000928107812 */ /* 0x000fe200078efcff */
[----:B------:R-:W-:Y:S06]  /*1ed0*/  BAR.SYNC 0x0 ;  /* 0x0000000000007b1d */ /* 0x000fec0000000000 */
[----:B------:R-:W-:Y:S01]  /*1ee0*/  LOP3.LUT R41, R47, 0x8, RZ, 0xfc, !PT ;  /* 0x000000082f297812 */ /* 0x000fe200078efcff */
[----:B------:R-:W-:Y:S01]  /*1ef0*/  CS2R R18, SRZ ;  /* 0x0000000000127805 */ /* 0x000fe2000001ff00 */
[----:B------:R-:W-:Y:S01]  /*1f00*/  SEL R38, R38, RZ, !P6 ;  /* 0x000000ff26267207 */ /* 0x000fe20007000000 */
[----:B------:R1:W2:Y:S01]  /*1f10*/  @P2 LDG.E.128 R28, [R22.64] ;  /* 0x00000008161c2981 */ /* 0x0002a2000c1e1d00 */
[----:B------:R-:W-:-:S02]  /*1f20*/  SEL R39, R39, RZ, !P6 ;  /* 0x000000ff27277207 */ /* 0x000fc40007000000 */
[-C--:B------:R-:W-:Y:S02]  /*1f30*/  ISETP.GE.U32.AND P5, PT, R47, R16.reuse, PT ;  /* 0x000000102f00720c */ /* 0x080fe40003fa6070 */
[----:B------:R-:W-:Y:S02]  /*1f40*/  ISETP.GE.U32.AND P6, PT, R41, R16, PT ;  /* 0x000000102900720c */ /* 0x000fe40003fc6070 */
[----:B------:R-:W-:Y:S01]  /*1f50*/  F2FP.PACK_AB R77, R27, R26 ;  /* 0x0000001a1b4d723e */ /* 0x000fe200000000ff */
[----:B------:R-:W-:Y:S01]  /*1f60*/  CS2R R16, SRZ ;  /* 0x0000000000107805 */ /* 0x000fe2000001ff00 */
[----:B------:R-:W-:Y:S01]  /*1f70*/  F2FP.PACK_AB R78, R25, R24 ;  /* 0x00000018194e723e */ /* 0x000fe200000000ff */
[----:B------:R-:W-:Y:S01]  /*1f80*/  CS2R R26, SRZ ;  /* 0x00000000001a7805 */ /* 0x000fe2000001ff00 */
[----:B------:R-:W-:Y:S01]  /*1f90*/  CS2R R24, SRZ ;  /* 0x0000000000187805 */ /* 0x000fe2000001ff00 */
[----:B------:R-:W-:Y:S01]  /*1fa0*/  CS2R R20, SRZ ;  /* 0x0000000000147805 */ /* 0x000fe2000001ff00 */
[----:B-1----:R-:W-:Y:S01]  /*1fb0*/  CS2R R22, SRZ ;  /* 0x0000000000167805 */ /* 0x002fe2000001ff00 */
[----:B------:R1:W3:Y:S01]  /*1fc0*/  @P1 LDG.E.128 R16, [R2.64] ;  /* 0x0000000802101981 */ /* 0x0002e2000c1e1d00 */
[----:B------:R-:W-:-:S02]  /*1fd0*/  F2FP.PACK_AB R48, R49, R48 ;  /* 0x000000303130723e */ /* 0x000fc400000000ff */
[----:B------:R-:W-:Y:S01]  /*1fe0*/  F2FP.PACK_AB R50, R51, R50 ;  /* 0x000000323332723e */ /* 0x000fe200000000ff */
[----:B------:R4:W2:Y:S04]  /*1ff0*/  @P0 LDG.E.128 R24, [R36.64] ;  /* 0x0000000824180981 */ /* 0x0008a8000c1e1d00 */
[----:B------:R1:W2:Y:S01]  /*2000*/  @P3 LDG.E.128 R20, [R42.64] ;  /* 0x000000082a143981 */ /* 0x0002a2000c1e1d00 */
[----:B------:R-:W-:Y:S02]  /*2010*/  PRMT R73, R82, 0x7610, R73 ;  /* 0x0000761052497816 */ /* 0x000fe40000000049 */
[----:B------:R-:W-:Y:S02]  /*2020*/  LOP3.LUT R72, R40, 0x10, RZ, 0xfc, !PT ;  /* 0x0000001028487812 */ /* 0x000fe400078efcff */
[----:B------:R-:W-:-:S02]  /*2030*/  SEL R38, R38, RZ, P5 ;  /* 0x000000ff26267207 */ /* 0x000fc40002800000 */
[----:B------:R-:W-:Y:S02]  /*2040*/  ISETP.GE.U32.AND P5, PT, R47, R72, PT ;  /* 0x000000482f00720c */ /* 0x000fe40003fa6070 */
[----:B------:R-:W-:Y:S02]  /*2050*/  SEL R73, R73, RZ, !P4 ;  /* 0x000000ff49497207 */ /* 0x000fe40006000000 */
[----:B------:R-:W-:Y:S02]  /*2060*/  LOP3.LUT R49, R115, 0x11, R40, 0xfe, !PT ;  /* 0x0000001173317812 */ /* 0x000fe400078efe28 */
[----:B-1----:R-:W-:Y:S02]  /*2070*/  SEL R3, R34, RZ, !P4 ;  /* 0x000000ff22037207 */ /* 0x002fe40006000000 */
[----:B------:R-:W-:Y:S02]  /*2080*/  SEL R2, R73, RZ, P5 ;  /* 0x000000ff49027207 */ /* 0x000fe40002800000 */
[----:B------:R-:W-:-:S02]  /*2090*/  PRMT R34, R82, 0x7632, R34 ;  /* 0x0000763252227816 */ /* 0x000fc40000000022 */
[----:B------:R-:W-:Y:S02]  /*20a0*/  SEL R39, R39, RZ, P6 ;  /* 0x000000ff27277207 */ /* 0x000fe40003000000 */
[----:B------:R-:W-:Y:S02]  /*20b0*/  ISETP.GE.U32.AND P5, PT, R41, R72, PT ;  /* 0x000000482900720c */ /* 0x000fe40003fa6070 */
[----:B------:R-:W-:Y:S02]  /*20c0*/  LOP3.LUT R51, R115, 0x18, R40, 0xfe, !PT ;  /* 0x0000001873337812 */ /* 0x000fe400078efe28 */
[----:B------:R-:W-:Y:S02]  /*20d0*/  ISETP.GE.AND P6, PT, R49, R114, PT ;  /* 0x000000723100720c */ /* 0x000fe40003fc6270 */
[----:B----4-:R-:W-:Y:S02]  /*20e0*/  LOP3.LUT R36, R40, 0x11, RZ, 0xfc, !PT ;  /* 0x0000001128247812 */ /* 0x010fe400078efcff */
[----:B------:R-:W-:-:S02]  /*20f0*/  PRMT R49, R34, 0x7632, R49 ;  /* 0x0000763222317816 */ /* 0x000fc40000000031 */
[----:B------:R-:W-:Y:S02]  /*2100*/  SEL R3, R3, RZ, P5 ;  /* 0x000000ff03037207 */ /* 0x000fe40002800000 */
[----:B------:R-:W-:Y:S02]  /*2110*/  ISETP.GE.AND P4, PT, R51, R114, PT ;  /* 0x000000723300720c */ /* 0x000fe40003f86270 */
[----:B------:R-:W-:Y:S02]  /*2120*/  ISETP.GE.U32.AND P5, PT, R47, R36, PT ;  /* 0x000000242f00720c */ /* 0x000fe40003fa6070 */
[----:B------:R-:W-:Y:S02]  /*2130*/  SEL R34, R34, RZ, !P6 ;  /* 0x000000ff22227207 */ /* 0x000fe40007000000 */
[----:B------:R-:W-:Y:S02]  /*2140*/  PRMT R51, R81, 0x7610, R51 ;  /* 0x0000761051337816 */ /* 0x000fe40000000033 */
[----:B------:R-:W-:-:S02]  /*2150*/  LOP3.LUT R42, R40, 0x18, RZ, 0xfc, !PT ;  /* 0x00000018282a7812 */ /* 0x000fc400078efcff */
[----:B------:R-:W-:Y:S02]  /*2160*/  SEL R49, R49, RZ, !P6 ;  /* 0x000000ff31317207 */ /* 0x000fe40007000000 */
[----:B------:R-:W-:Y:S02]  /*2170*/  ISETP.GE.U32.AND P6, PT, R41, R36, PT ;  /* 0x000000242900720c */ /* 0x000fe40003fc6070 */
[----:B------:R-:W-:Y:S02]  /*2180*/  LOP3.LUT R37, R115, 0x19, R40, 0xfe, !PT ;  /* 0x0000001973257812 */ /* 0x000fe400078efe28 */
[----:B------:R-:W-:Y:S02]  /*2190*/  SEL R34, R34, RZ, P5 ;  /* 0x000000ff22227207 */ /* 0x000fe40002800000 */
[----:B------:R-:W-:Y:S02]  /*21a0*/  ISETP.GE.U32.AND P5, PT, R47, R42, PT ;  /* 0x0000002a2f00720c */ /* 0x000fe40003fa6070 */
[----:B------:R-:W-:-:S02]  /*21b0*/  SEL R51, R51, RZ, !P4 ;  /* 0x000000ff33337207 */ /* 0x000fc40006000000 */
[----:B------:R-:W-:Y:S02]  /*21c0*/  SEL R36, R49, RZ, P6 ;  /* 0x000000ff31247207 */ /* 0x000fe40003000000 */
[----:B------:R-:W-:Y:S02]  /*21d0*/  ISETP.GE.AND P6, PT, R37, R114, PT ;  /* 0x000000722500720c */ /* 0x000fe40003fc6270 */
[----:B------:R-:W-:Y:S02]  /*21e0*/  SEL R93, R33, RZ, !P4 ;  /* 0x000000ff215d7207 */ /* 0x000fe40006000000 */
[----:B------:R-:W-:Y:S02]  /*21f0*/  SEL R37, R51, RZ, P5 ;  /* 0x000000ff33257207 */ /* 0x000fe40002800000 */
[----:B------:R-:W-:Y:S02]  /*2200*/  ISETP.GE.U32.AND P5, PT, R41, R42, PT ;  /* 0x0000002a2900720c */ /* 0x000fe40003fa6070 */
[----:B------:R-:W-:-:S02]  /*2210*/  PRMT R81, R81, 0x7632, R81 ;  /* 0x0000763251517816 */ /* 0x000fc40000000051 */
[----:B------:R-:W-:Y:S02]  /*2220*/  PRMT R33, R33, 0x7632, R33 ;  /* 0x0000763221217816 */ /* 0x000fe40000000021 */
[----:B------:R-:W-:Y:S02]  /*2230*/  LOP3.LUT R42, R40, 0x19, RZ, 0xfc, !PT ;  /* 0x00000019282a7812 */ /* 0x000fe400078efcff */
[----:B------:R-:W-:Y:S02]  /*2240*/  LOP3.LUT R43, R115, 0x20, R40, 0xfe, !PT ;  /* 0x00000020732b7812 */ /* 0x000fe400078efe28 */
[----:B------:R-:W-:Y:S02]  /*2250*/  SEL R93, R93, RZ, P5 ;  /* 0x000000ff5d5d7207 */ /* 0x000fe40002800000 */
[----:B------:R-:W-:Y:S02]  /*2260*/  SEL R94, R81, RZ, !P6 ;  /* 0x000000ff515e7207 */ /* 0x000fe40007000000 */
[----:B------:R-:W-:-:S02]  /*2270*/  SEL R92, R33, RZ, !P6 ;  /* 0x000000ff215c7207 */ /* 0x000fc40007000000 */
[-C--:B------:R-:W-:Y:S02]  /*2280*/  ISETP.GE.U32.AND P5, PT, R47, R42.reuse, PT ;  /* 0x0000002a2f00720c */ /* 0x080fe40003fa6070 */
[----:B------:R-:W-:Y:S02]  /*2290*/  ISETP.GE.U32.AND P6, PT, R41, R42, PT ;  /* 0x0000002a2900720c */ /* 0x000fe40003fc6070 */
[----:B------:R-:W-:Y:S02]  /*22a0*/  ISETP.GE.AND P4, PT, R43, R114, PT ;  /* 0x000000722b00720c */ /* 0x000fe40003f86270 */
[----:B------:R-:W-:Y:S02]  /*22b0*/  LOP3.LUT R42, R40, 0x20, RZ, 0xfc, !PT ;  /* 0x00000020282a7812 */ /* 0x000fe400078efcff */
[----:B------:R-:W-:Y:S02]  /*22c0*/  SEL R94, R94, RZ, P5 ;  /* 0x000000ff5e5e7207 */ /* 0x000fe40002800000 */
[----:B------:R-:W-:-:S02]  /*22d0*/  ISETP.GE.U32.AND P5, PT, R47, R42, PT ;  /* 0x0000002a2f00720c */ /* 0x000fc40003fa6070 */
[----:B------:R-:W-:Y:S02]  /*22e0*/  SEL R91, R32, RZ, !P4 ;  /* 0x000000ff205b7207 */ /* 0x000fe40006000000 */
[----:B------:R-:W-:Y:S02]  /*22f0*/  LOP3.LUT R33, R115, 0x21, R40, 0xfe, !PT ;  /* 0x0000002173217812 */ /* 0x000fe400078efe28 */
[----:B------:R-:W-:Y:S02]  /*2300*/  SEL R91, R91, RZ, P5 ;  /* 0x000000ff5b5b7207 */ /* 0x000fe40002800000 */
[----:B------:R-:W-:Y:S02]  /*2310*/  SEL R92, R92, RZ, P6 ;  /* 0x000000ff5c5c7207 */ /* 0x000fe40003000000 */
[----:B------:R-:W-:Y:S02]  /*2320*/  SEL R89, R35, RZ, !P4 ;  /* 0x000000ff23597207 */ /* 0x000fe40006000000 */
[----:B------:R-:W-:-:S02]  /*2330*/  ISETP.GE.U32.AND P5, PT, R41, R42, PT ;  /* 0x0000002a2900720c */ /* 0x000fc40003fa6070 */
[----:B------:R-:W-:Y:S02]  /*2340*/  ISETP.GE.AND P6, PT, R33, R114, PT ;  /* 0x000000722100720c */ /* 0x000fe40003fc6270 */
[----:B------:R-:W-:Y:S02]  /*2350*/  LOP3.LUT R42, R40, 0x21, RZ, 0xfc, !PT ;  /* 0x00000021282a7812 */ /* 0x000fe400078efcff */
[----:B------:R-:W-:Y:S02]  /*2360*/  PRMT R32, R32, 0x7632, R32 ;  /* 0x0000763220207816 */ /* 0x000fe40000000020 */
[----:B------:R-:W-:Y:S02]  /*2370*/  LOP3.LUT R43, R115, 0x28, R40, 0xfe, !PT ;  /* 0x00000028732b7812 */ /* 0x000fe400078efe28 */
[----:B------:R-:W-:Y:S02]  /*2380*/  SEL R89, R89, RZ, P5 ;  /* 0x000000ff59597207 */ /* 0x000fe40002800000 */
[----:B------:R-:W-:-:S02]  /*2390*/  PRMT R35, R35, 0x7632, R35 ;  /* 0x0000763223237816 */ /* 0x000fc40000000023 */
[----:B------:R-:W-:Y:S02]  /*23a0*/  ISETP.GE.U32.AND P5, PT, R47, R42, PT ;  /* 0x0000002a2f00720c */ /* 0x000fe40003fa6070 */
[----:B------:R-:W-:Y:S02]  /*23b0*/  SEL R90, R32, RZ, !P6 ;  /* 0x000000ff205a7207 */ /* 0x000fe40007000000 */
[----:B------:R-:W-:Y:S02]  /*23c0*/  ISETP.GE.AND P4, PT, R43, R114, PT ;  /* 0x000000722b00720c */ /* 0x000fe40003f86270 */
[----:B------:R-:W-:Y:S02]  /*23d0*/  LOP3.LUT R32, R40, 0x28, RZ, 0xfc, !PT ;  /* 0x0000002828207812 */ /* 0x000fe400078efcff */
[----:B------:R-:W-:Y:S02]  /*23e0*/  SEL R88, R35, RZ, !P6 ;  /* 0x000000ff23587207 */ /* 0x000fe40007000000 */
[----:B------:R-:W-:-:S02]  /*23f0*/  SEL R90, R90, RZ, P5 ;  /* 0x000000ff5a5a7207 */ /* 0x000fc40002800000 */
[----:B------:R-:W-:Y:S02]  /*2400*/  ISETP.GE.U32.AND P6, PT, R41, R42, PT ;  /* 0x0000002a2900720c */ /* 0x000fe40003fc6070 */
[----:B------:R-:W-:Y:S02]  /*2410*/  ISETP.GE.U32.AND P5, PT, R47, R32, PT ;  /* 0x000000202f00720c */ /* 0x000fe40003fa6070 */
[----:B------:R-:W-:Y:S02]  /*2420*/  SEL R85, R80, RZ, !P4 ;  /* 0x000000ff50557207 */ /* 0x000fe40006000000 */
[----:B------:R-:W-:Y:S02]  /*2430*/  LOP3.LUT R33, R115, 0x29, R40, 0xfe, !PT ;  /* 0x0000002973217812 */ /* 0x000fe400078efe28 */
[----:B------:R-:W-:Y:S02]  /*2440*/  SEL R88, R88, RZ, P6 ;  /* 0x000000ff58587207 */ /* 0x000fe40003000000 */
[----:B------:R-:W-:-:S02]  /*2450*/  SEL R83, R79, RZ, !P4 ;  /* 0x000000ff4f537207 */ /* 0x000fc40006000000 */
[----:B------:R-:W-:Y:S02]  /*2460*/  SEL R85, R85, RZ, P5 ;  /* 0x000000ff55557207 */ /* 0x000fe40002800000 */
[----:B------:R-:W-:Y:S02]  /*2470*/  ISETP.GE.AND P6, PT, R33, R114, PT ;  /* 0x000000722100720c */ /* 0x000fe40003fc6270 */
[----:B------:R-:W-:Y:S02]  /*2480*/  ISETP.GE.U32.AND P5, PT, R41, R32, PT ;  /* 0x000000202900720c */ /* 0x000fe40003fa6070 */
[----:B------:R-:W-:Y:S02]  /*2490*/  PRMT R80, R80, 0x7632, R80 ;  /* 0x0000763250507816 */ /* 0x000fe40000000050 */
[----:B------:R-:W-:Y:S02]  /*24a0*/  PRMT R79, R79, 0x7632, R79 ;  /* 0x000076324f4f7816 */ /* 0x000fe4000000004f */
[----:B------:R-:W-:-:S02]  /*24b0*/  LOP3.LUT R32, R40, 0x29, RZ, 0xfc, !PT ;  /* 0x0000002928207812 */ /* 0x000fc400078efcff */
[----:B------:R-:W-:Y:S02]  /*24c0*/  LOP3.LUT R35, R115, 0x30, R40, 0xfe, !PT ;  /* 0x0000003073237812 */ /* 0x000fe400078efe28 */
[----:B------:R-:W-:Y:S02]  /*24d0*/  SEL R83, R83, RZ, P5 ;  /* 0x000000ff53537207 */ /* 0x000fe40002800000 */
[----:B------:R-:W-:Y:S02]  /*24e0*/  SEL R84, R80, RZ, !P6 ;  /* 0x000000ff50547207 */ /* 0x000fe40007000000 */
[----:B------:R-:W-:Y:S02]  /*24f0*/  SEL R82, R79, RZ, !P6 ;  /* 0x000000ff4f527207 */ /* 0x000fe40007000000 */
[-C--:B------:R-:W-:Y:S02]  /*2500*/  ISETP.GE.U32.AND P5, PT, R47, R32.reuse, PT ;  /* 0x000000202f00720c */ /* 0x080fe40003fa6070 */
[----:B------:R-:W-:-:S02]  /*2510*/  ISETP.GE.U32.AND P6, PT, R41, R32, PT ;  /* 0x000000202900720c */ /* 0x000fc40003fc6070 */
[----:B------:R-:W-:Y:S02]  /*2520*/  ISETP.GE.AND P4, PT, R35, R114, PT ;  /* 0x000000722300720c */ /* 0x000fe40003f86270 */
[----:B------:R-:W-:Y:S02]  /*2530*/  LOP3.LUT R32, R40, 0x30, RZ, 0xfc, !PT ;  /* 0x0000003028207812 */ /* 0x000fe400078efcff */
[----:B------:R-:W-:Y:S02]  /*2540*/  SEL R84, R84, RZ, P5 ;  /* 0x000000ff54547207 */ /* 0x000fe40002800000 */
[----:B------:R-:W-:Y:S02]  /*2550*/  ISETP.GE.U32.AND P5, PT, R47, R32, PT ;  /* 0x000000202f00720c */ /* 0x000fe40003fa6070 */
[----:B------:R-:W-:Y:S02]  /*2560*/  SEL R81, R78, RZ, !P4 ;  /* 0x000000ff4e517207 */ /* 0x000fe40006000000 */
[----:B------:R-:W-:-:S02]  /*2570*/  LOP3.LUT R35, R115, 0x31, R40, 0xfe, !PT ;  /* 0x0000003173237812 */ /* 0x000fc400078efe28 */
[----:B------:R-:W-:Y:S02]  /*2580*/  SEL R81, R81, RZ, P5 ;  /* 0x000000ff51517207 */ /* 0x000fe40002800000 */
[----:B------:R-:W-:Y:S02]  /*2590*/  SEL R82, R82, RZ, P6 ;  /* 0x000000ff52527207 */ /* 0x000fe40003000000 */
[----:B------:R-:W-:Y:S02]  /*25a0*/  SEL R79, R77, RZ, !P4 ;  /* 0x000000ff4d4f7207 */ /* 0x000fe40006000000 */
[----:B------:R-:W-:Y:S02]  /*25b0*/  ISETP.GE.U32.AND P5, PT, R41, R32, PT ;  /* 0x000000202900720c */ /* 0x000fe40003fa6070 */
[----:B------:R-:W-:Y:S02]  /*25c0*/  LOP3.LUT R33, R115, R40, RZ, 0xfc, !PT ;  /* 0x0000002873217212 */ /* 0x000fe400078efcff */
[----:B------:R-:W-:-:S02]  /*25d0*/  ISETP.GE.AND P6, PT, R35, R114, PT ;  /* 0x000000722300720c */ /* 0x000fc40003fc6270 */
[----:B------:R-:W-:Y:S02]  /*25e0*/  LOP3.LUT R32, R40, 0x31, RZ, 0xfc, !PT ;  /* 0x0000003128207812 */ /* 0x000fe400078efcff */
[----:B------:R-:W-:Y:S02]  /*25f0*/  PRMT R78, R78, 0x7632, R78 ;  /* 0x000076324e4e7816 */ /* 0x000fe4000000004e */
[----:B------:R-:W-:Y:S02]  /*2600*/  SEL R79, R79, RZ, P5 ;  /* 0x000000ff4f4f7207 */ /* 0x000fe40002800000 */
[----:B------:R-:W-:Y:S02]  /*2610*/  ISETP.GE.AND P4, PT, R33, R114, PT ;  /* 0x000000722100720c */ /* 0x000fe40003f86270 */
[----:B------:R-:W-:Y:S02]  /*2620*/  ISETP.GE.U32.AND P5, PT, R47, R32, PT ;  /* 0x000000202f00720c */ /* 0x000fe40003fa6070 */
[----:B------:R-:W-:-:S02]  /*2630*/  SEL R80, R78, RZ, !P6 ;  /* 0x000000ff4e507207 */ /* 0x000fc40007000000 */
[----:B------:R-:W-:Y:S02]  /*2640*/  LOP3.LUT R33, R115, 0x8, R47, 0xfe, !PT ;  /* 0x0000000873217812 */ /* 0x000fe400078efe2f */
[----:B------:R-:W-:Y:S02]  /*2650*/  PRMT R77, R77, 0x7632, R77 ;  /* 0x000076324d4d7816 */ /* 0x000fe4000000004d */
[----:B------:R-:W-:Y:S02]  /*2660*/  SEL R80, R80, RZ, P5 ;  /* 0x000000ff50507207 */ /* 0x000fe40002800000 */
[----:B------:R-:W-:Y:S02]  /*2670*/  ISETP.GE.AND P5, PT, R33, R114, PT ;  /* 0x000000722100720c */ /* 0x000fe40003fa6270 */
[----:B------:R-:W-:Y:S02]  /*2680*/  SEL R78, R77, RZ, !P6 ;  /* 0x000000ff4d4e7207 */ /* 0x000fe40007000000 */
[----:B------:R-:W-:-:S02]  /*2690*/  ISETP.GE.U32.AND P6, PT, R41, R32, PT ;  /* 0x000000202900720c */ /* 0x000fc40003fc6070 */
[----:B------:R-:W-:Y:S02]  /*26a0*/  PRMT R32, R48, 0x7610, R32 ;  /* 0x0000761030207816 */ /* 0x000fe40000000020 */
[----:B------:R-:W-:Y:S02]  /*26b0*/  SEL R95, R50, RZ, !P5 ;  /* 0x000000ff325f7207 */ /* 0x000fe40006800000 */
[C-C-:B------:R-:W-:Y:S02]  /*26c0*/  LOP3.LUT R33, R115.reuse, 0x8, R40.reuse, 0xfe, !PT ;  /* 0x0000000873217812 */ /* 0x140fe400078efe28 */
[----:B------:R-:W-:Y:S02]  /*26d0*/  LOP3.LUT R35, R115, 0x1, R40, 0xfe, !PT ;  /* 0x0000000173237812 */ /* 0x000fe400078efe28 */
[----:B------:R-:W-:Y:S02]  /*26e0*/  SEL R32, R32, RZ, !P4 ;  /* 0x000000ff20207207 */ /* 0x000fe40006000000 */
[----:B------:R-:W-:-:S02]  /*26f0*/  SEL R95, R95, RZ, !P4 ;  /* 0x000000ff5f5f7207 */ /* 0x000fc40006000000 */
[----:B------:R-:W-:Y:S02]  /*2700*/  SEL R78, R78, RZ, P6 ;  /* 0x000000ff4e4e7207 */ /* 0x000fe40003000000 */
[-C--:B------:R-:W-:Y:S02]  /*2710*/  ISETP.GE.AND P4, PT, R33, R114.reuse, PT ;  /* 0x000000722100720c */ /* 0x080fe40003f86270 */
[----:B------:R-:W-:Y:S02]  /*2720*/  ISETP.GE.AND P6, PT, R35, R114, PT ;  /* 0x000000722300720c */ /* 0x000fe40003fc6270 */
[----:B------:R-:W-:Y:S02]  /*2730*/  PRMT R50, R50, 0x7632, R50 ;  /* 0x0000763232327816 */ /* 0x000fe40000000032 */
[----:B------:R-:W-:Y:S02]  /*2740*/  PRMT R33, R48, 0x7632, R33 ;  /* 0x0000763230217816 */ /* 0x000fe40000000021 */
[----:B------:R-:W-:-:S02]  /*2750*/  SEL R119, R44, RZ, !P4 ;  /* 0x000000ff2c777207 */ /* 0x000fc40006000000 */
[----:B------:R-:W-:Y:S02]  /*2760*/  SEL R97, R46, RZ, !P4 ;  /* 0x000000ff2e617207 */ /* 0x000fe40006000000 */
[----:B------:R-:W-:Y:S02]  /*2770*/  SEL R96, R50, RZ, !P5 ;  /* 0x000000ff32607207 */ /* 0x000fe40006800000 */
[----:B------:R-:W-:Y:S02]  /*2780*/  SEL R33, R33, RZ, !P6 ;  /* 0x000000ff21217207 */ /* 0x000fe40007000000 */
[----:B------:R-:W-:Y:S02]  /*2790*/  ISETP.GT.U32.AND P4, PT, R47, R40, PT ;  /* 0x000000282f00720c */ /* 0x000fe40003f84070 */
[----:B------:R-:W-:Y:S02]  /*27a0*/  LOP3.LUT R35, R115, 0x38, R40, 0xfe, !PT ;  /* 0x0000003873237812 */ /* 0x000fe400078efe28 */
[----:B------:R-:W-:-:S02]  /*27b0*/  SEL R96, R96, RZ, !P6 ;  /* 0x000000ff60607207 */ /* 0x000fc40007000000 */
[----:B------:R-:W-:Y:S02]  /*27c0*/  SEL R33, R33, RZ, P4 ;  /* 0x000000ff21217207 */ /* 0x000fe40002000000 */
[----:B------:R-:W-:Y:S02]  /*27d0*/  ISETP.GE.U32.AND P6, PT, R47, R40, PT ;  /* 0x000000282f00720c */ /* 0x000fe40003fc6070 */
[----:B------:R-:W-:Y:S02]  /*27e0*/  LOP3.LUT R43, R115, 0x39, R40, 0xfe, !PT ;  /* 0x00000039732b7812 */ /* 0x000fe400078efe28 */
[----:B------:R-:W-:Y:S02]  /*27f0*/  ISETP.GE.AND P4, PT, R35, R114, PT ;  /* 0x000000722300720c */ /* 0x000fe40003f86270 */
[----:B------:R-:W-:Y:S02]  /*2800*/  LOP3.LUT R42, R40, 0x8, RZ, 0xfc, !PT ;  /* 0x00000008282a7812 */ /* 0x000fe400078efcff */
[----:B------:R-:W-:-:S02]  /*2810*/  LOP3.LUT R115, R115, R47, RZ, 0xfc, !PT ;  /* 0x0000002f73737212 */ /* 0x000fc400078efcff */
[----:B------:R-:W-:Y:S02]  /*2820*/  SEL R32, R32, RZ, P6 ;  /* 0x000000ff20207207 */ /* 0x000fe40003000000 */
[----:B------:R-:W-:Y:S02]  /*2830*/  SEL R97, R97, RZ, P6 ;  /* 0x000000ff61617207 */ /* 0x000fe40003000000 */
[----:B------:R-:W-:Y:S02]  /*2840*/  SEL R87, R76, RZ, !P4 ;  /* 0x000000ff4c577207 */ /* 0x000fe40006000000 */
[----:B------:R-:W-:Y:S02]  /*2850*/  ISETP.GE.U32.AND P6, PT, R47, R42, PT ;  /* 0x0000002a2f00720c */ /* 0x000fe40003fc6070 */
[----:B------:R-:W-:Y:S02]  /*2860*/  ISETP.GE.AND P4, PT, R115, R114, PT ;  /* 0x000000727300720c */ /* 0x000fe40003f86270 */
[----:B------:R-:W-:-:S02]  /*2870*/  SEL R119, R119, RZ, P6 ;  /* 0x000000ff77777207 */ /* 0x000fc40003000000 */
[----:B------:R-:W-:Y:S02]  /*2880*/  SEL R110, R33, RZ, !P4 ;  /* 0x000000ff216e7207 */ /* 0x000fe40006000000 */
[----:B------:R-:W-:Y:S02]  /*2890*/  ISETP.GE.AND P6, PT, R43, R114, PT ;  /* 0x000000722b00720c */ /* 0x000fe40003fc6270 */
[----:B------:R-:W-:Y:S02]  /*28a0*/  PRMT R86, R76, 0x7632, R86 ;  /* 0x000076324c567816 */ /* 0x000fe40000000056 */
[----:B------:R-:W-:Y:S02]  /*28b0*/  SHF.R.U32.HI R33, RZ, 0x2, R98 ;  /* 0x00000002ff217819 */ /* 0x000fe40000011662 */
[----:B------:R-:W-:Y:S02]  /*28c0*/  LOP3.LUT R42, R40, 0x38, RZ, 0xfc, !PT ;  /* 0x00000038282a7812 */ /* 0x000fe400078efcff */
[----:B------:R-:W-:-:S02]  /*28d0*/  LOP3.LUT R116, R98, 0x1f, RZ, 0xc0, !PT ;  /* 0x0000001f62747812 */ /* 0x000fc400078ec0ff */
[----:B------:R-:W-:Y:S02]  /*28e0*/  SEL R86, R86, RZ, !P6 ;  /* 0x000000ff56567207 */ /* 0x000fe40007000000 */
[----:B------:R-:W-:Y:S02]  /*28f0*/  LOP3.LUT R77, R33, 0x10, RZ, 0xc0, !PT ;  /* 0x00000010214d7812 */ /* 0x000fe400078ec0ff */
[----:B------:R-:W-:Y:S02]  /*2900*/  ISETP.GE.U32.AND P6, PT, R41, R42, PT ;  /* 0x0000002a2900720c */ /* 0x000fe40003fc6070 */
[----:B------:R-:W-:Y:S01]  /*2910*/  SHF.R.U32.HI R33, RZ, 0x3, R116 ;  /* 0x00000003ff217819 */ /* 0x000fe20000011674 */
[----:B------:R-:W-:Y:S01]  /*2920*/  IMAD R114, R45, 0x8, R40 ;  /* 0x000000082d727824 */ /* 0x000fe200078e0228 */
[----:B------:R-:W-:Y:S01]  /*2930*/  LOP3.LUT R42, R40, 0x39, RZ, 0xfc, !PT ;  /* 0x00000039282a7812 */ /* 0x000fe200078efcff */
[----:B------:R-:W-:Y:S01]  /*2940*/  IMAD.SHL.U32 R47, R47, 0x40, RZ ;  /* 0x000000402f2f7824 */ /* 0x000fe200078e00ff */
[----:B------:R-:W-:Y:S01]  /*2950*/  SEL R87, R87, RZ, P6 ;  /* 0x000000ff57577207 */ /* 0x000fe20003000000 */
[----:B------:R-:W-:Y:S01]  /*2960*/  IMAD.SHL.U32 R35, R41, 0x40, RZ ;  /* 0x0000004029237824 */ /* 0x000fe200078e00ff */
[----:B------:R-:W-:-:S02]  /*2970*/  SGXT.U32 R33, R33, 0x1 ;  /* 0x000000012121781a */ /* 0x000fc40000000000 */
[----:B------:R-:W-:Y:S02]  /*2980*/  ISETP.GE.U32.AND P6, PT, R41, R42, PT ;  /* 0x0000002a2900720c */ /* 0x000fe40003fc6070 */
[----:B------:R-:W-:Y:S02]  /*2990*/  SEL R41, R32, RZ, !P4 ;  /* 0x000000ff20297207 */ /* 0x000fe40006000000 */
[C---:B------:R-:W-:Y:S02]  /*29a0*/  LOP3.LUT R76, R47.reuse, R114, RZ, 0xfc, !PT ;  /* 0x000000722f4c7212 */ /* 0x040fe400078efcff */
[C-C-:B------:R-:W-:Y:S02]  /*29b0*/  LOP3.LUT R74, R47.reuse, 0x8, R114.reuse, 0xf6, !PT ;  /* 0x000000082f4a7812 */ /* 0x140fe400078ef672 */
[C-C-:B------:R-:W-:Y:S02]  /*29c0*/  LOP3.LUT R72, R47.reuse, 0x10, R114.reuse, 0xf6, !PT ;  /* 0x000000102f487812 */ /* 0x140fe400078ef672 */
[----:B------:R-:W-:-:S02]  /*29d0*/  LOP3.LUT R50, R47, 0x18, R114, 0xf6, !PT ;  /* 0x000000182f327812 */ /* 0x000fc400078ef672 */
[C-C-:B------:R-:W-:Y:S02]  /*29e0*/  LOP3.LUT R48, R47.reuse, 0x20, R114.reuse, 0xf6, !PT ;  /* 0x000000202f307812 */ /* 0x140fe400078ef672 */
[C-C-:B------:R-:W-:Y:S02]  /*29f0*/  LOP3.LUT R46, R47.reuse, 0x28, R114.reuse, 0xf6, !PT ;  /* 0x000000282f2e7812 */ /* 0x140fe400078ef672 */
[C-C-:B------:R-:W-:Y:S02]  /*2a00*/  LOP3.LUT R44, R47.reuse, 0x30, R114.reuse, 0xf6, !PT ;  /* 0x000000302f2c7812 */ /* 0x140fe400078ef672 */
[----:B------:R-:W-:Y:S02]  /*2a10*/  LOP3.LUT R42, R47, 0x38, R114, 0xf6, !PT ;  /* 0x000000382f2a7812 */ /* 0x000fe400078ef672 */
[----:B------:R-:W-:Y:S02]  /*2a20*/  SHF.R.U32.HI R118, RZ, 0x2, R116 ;  /* 0x00000002ff767819 */ /* 0x000fe40000011674 */
[----:B------:R-:W-:-:S02]  /*2a30*/  SHF.R.U32.HI R115, RZ, 0x5, R98 ;  /* 0x00000005ff737819 */ /* 0x000fc40000011662 */
[C---:B------:R-:W-:Y:S02]  /*2a40*/  LOP3.LUT R75, R35.reuse, R114, RZ, 0xfc, !PT ;  /* 0x00000072234b7212 */ /* 0x040fe400078efcff */
[C-C-:B------:R-:W-:Y:S02]  /*2a50*/  LOP3.LUT R73, R35.reuse, 0x8, R114.reuse, 0xf6, !PT ;  /* 0x0000000823497812 */ /* 0x140fe400078ef672 */
[C-C-:B------:R-:W-:Y:S02]  /*2a60*/  LOP3.LUT R51, R35.reuse, 0x10, R114.reuse, 0xf6, !PT ;  /* 0x0000001023337812 */ /* 0x140fe400078ef672 */
[C-C-:B------:R-:W-:Y:S02]  /*2a70*/  LOP3.LUT R49, R35.reuse, 0x18, R114.reuse, 0xf6, !PT ;  /* 0x0000001823317812 */ /* 0x140fe400078ef672 */
[C-C-:B------:R-:W-:Y:S02]  /*2a80*/  LOP3.LUT R47, R35.reuse, 0x20, R114.reuse, 0xf6, !PT ;  /* 0x00000020232f7812 */ /* 0x140fe400078ef672 */
[----:B------:R-:W-:-:S02]  /*2a90*/  LOP3.LUT R45, R35, 0x28, R114, 0xf6, !PT ;  /* 0x00000028232d7812 */ /* 0x000fc400078ef672 */
[C-C-:B------:R-:W-:Y:S02]  /*2aa0*/  LOP3.LUT R43, R35.reuse, 0x30, R114.reuse, 0xf6, !PT ;  /* 0x00000030232b7812 */ /* 0x140fe400078ef672 */
[----:B------:R-:W-:Y:S01]  /*2ab0*/  LOP3.LUT R32, R35, 0x38, R114, 0xf6, !PT ;  /* 0x0000003823207812 */ /* 0x000fe200078ef672 */
[----:B------:R-:W-:Y:S01]  /*2ac0*/  IMAD.SHL.U32 R114, R33, 0x8, RZ ;  /* 0x0000000821727824 */ /* 0x000fe200078e00ff */
[----:B------:R-:W-:Y:S02]  /*2ad0*/  PRMT R41, R41, 0x5410, R110 ;  /* 0x0000541029297816 */ /* 0x000fe4000000006e */
[----:B------:R-:W-:Y:S02]  /*2ae0*/  IADD3 R110, R118, 0x8, RZ ;  /* 0x00000008766e7810 */ /* 0x000fe40007ffe0ff */
[----:B------:R-:W-:Y:S02]  /*2af0*/  LOP3.LUT R117, R115, 0x3, RZ, 0xc0, !PT ;  /* 0x0000000373757812 */ /* 0x000fe400078ec0ff */
[----:B------:R-:W-:-:S02]  /*2b00*/  LOP3.LUT R35, R114, R77, RZ, 0xfc, !PT ;  /* 0x0000004d72237212 */ /* 0x000fc400078efcff */
[----:B------:R-:W-:Y:S02]  /*2b10*/  SHF.R.U32.HI R123, RZ, 0x4, R98 ;  /* 0x00000004ff7b7819 */ /* 0x000fe40000011662 */
[-C--:B------:R-:W-:Y:S02]  /*2b20*/  LOP3.LUT R110, R110, R77.reuse, RZ, 0xfc, !PT ;  /* 0x0000004d6e6e7212 */ /* 0x080fe400078efcff */
[----:B------:R-:W-:Y:S01]  /*2b30*/  LOP3.LUT R114, R118, R77, RZ, 0xfc, !PT ;  /* 0x0000004d76727212 */ /* 0x000fe200078efcff */
[----:B------:R-:W-:Y:S01]  /*2b40*/  IMAD R77, R117, 0x10, R118 ;  /* 0x00000010754d7824 */ /* 0x000fe200078e0276 */
[----:B------:R-:W-:Y:S02]  /*2b50*/  LOP3.LUT R118, R115, 0x1, RZ, 0xc0, !PT ;  /* 0x0000000173767812 */ /* 0x000fe400078ec0ff */
[----:B------:R-:W-:Y:S01]  /*2b60*/  SGXT.U32 R123, R123, 0x1 ;  /* 0x000000017b7b781a */ /* 0x000fe20000000000 */
[--C-:B------:R-:W-:Y:S02]  /*2b70*/  IMAD R77, R77, 0x12, R40.reuse ;  /* 0x000000124d4d7824 */ /* 0x100fe400078e0228 */
[----:B------:R-:W-:-:S02]  /*2b80*/  IMAD R115, R118, 0x8, R40 ;  /* 0x0000000876737824 */ /* 0x000fc400078e0228 */
[----:B------:R-:W-:Y:S02]  /*2b90*/  IMAD R121, R123, 0x2, R118 ;  /* 0x000000027b797824 */ /* 0x000fe400078e0276 */
[----:B------:R-:W-:-:S04]  /*2ba0*/  IMAD.SHL.U32 R40, R0, 0x40, RZ ;  /* 0x0000004000287824 */ /* 0x000fc800078e00ff */
[----:B------:R-:W-:Y:S01]  /*2bb0*/  IMAD R40, R33, 0x200, R40 ;  /* 0x0000020021287824 */ /* 0x000fe200078e0228 */
[C-C-:B------:R-:W-:Y:S02]  /*2bc0*/  LOP3.LUT R33, R121.reuse, 0x7, R98.reuse, 0x78, !PT ;  /* 0x0000000779217812 */ /* 0x140fe400078e7862 */
[----:B------:R-:W-:Y:S01]  /*2bd0*/  LOP3.LUT R121, R121, 0x4, RZ, 0xfc, !PT ;  /* 0x0000000479797812 */ /* 0x000fe200078efcff */
[----:B------:R-:W-:Y:S02]  /*2be0*/  IMAD.SHL.U32 R118, R40, 0x2, RZ ;  /* 0x0000000228767824 */ /* 0x000fe400078e00ff */
[----:B------:R-:W-:Y:S01]  /*2bf0*/  IMAD.SHL.U32 R33, R33, 0x10, RZ ;  /* 0x0000001021217824 */ /* 0x000fe200078e00ff */
[----:B------:R-:W-:-:S04]  /*2c00*/  LOP3.LUT R121, R121, 0x7, R98, 0x78, !PT ;  /* 0x0000000779797812 */ /* 0x000fc800078e7862 */
[----:B------:R-:W-:Y:S01]  /*2c10*/  LOP3.LUT R118, R33, R118, RZ, 0xfc, !PT ;  /* 0x0000007621767212 */ /* 0x000fe200078efcff */
[----:B------:R-:W-:Y:S01]  /*2c20*/  IMAD R33, R121, 0x8, R40 ;  /* 0x0000000879217824 */ /* 0x000fe200078e0228 */
[----:B------:R-:W-:Y:S02]  /*2c30*/  PRMT R40, R95, 0x5410, R96 ;  /* 0x000054105f287816 */ /* 0x000fe40000000060 */
[----:B------:R-:W-:Y:S02]  /*2c40*/  SEL R95, R3, RZ, !P5 ;  /* 0x000000ff035f7207 */ /* 0x000fe40006800000 */
[----:B------:R-:W-:Y:S02]  /*2c50*/  SEL R2, R2, RZ, !P4 ;  /* 0x000000ff02027207 */ /* 0x000fe40006000000 */
[----:B------:R-:W-:Y:S02]  /*2c60*/  SEL R3, R34, RZ, !P4 ;  /* 0x000000ff22037207 */ /* 0x000fe40006000000 */
[----:B------:R-:W-:-:S02]  /*2c70*/  SEL R34, R37, RZ, !P4 ;  /* 0x000000ff25227207 */ /* 0x000fc40006000000 */
[----:B------:R-:W-:Y:S01]  /*2c80*/  PRMT R37, R2, 0x5410, R3 ;  /* 0x0000541002257816 */ /* 0x000fe20000000003 */
[----:B------:R-:W-:Y:S01]  /*2c90*/  FMUL R3, R5, c[0x0][0x198] ;  /* 0x0000660005037a20 */ /* 0x000fe20000400000 */
[----:B------:R-:W-:Y:S01]  /*2ca0*/  SEL R120, R39, RZ, !P5 ;  /* 0x000000ff27787207 */ /* 0x000fe20006800000 */
[----:B------:R-:W-:Y:S01]  /*2cb0*/  FMUL R2, R4, c[0x0][0x198] ;  /* 0x0000660004027a20 */ /* 0x000fe20000400000 */
[----:B------:R-:W-:Y:S02]  /*2cc0*/  SEL R39, R119, RZ, !P4 ;  /* 0x000000ff77277207 */ /* 0x000fe40006000000 */
[----:B------:R-:W-:Y:S02]  /*2cd0*/  SEL R38, R38, RZ, !P4 ;  /* 0x000000ff26267207 */ /* 0x000fe40006000000 */
[----:B------:R-:W-:Y:S02]  /*2ce0*/  SEL R5, R89, RZ, !P5 ;  /* 0x000000ff59057207 */ /* 0x000fe40006800000 */
[----:B------:R-:W-:-:S02]  /*2cf0*/  SEL R97, R97, RZ, !P5 ;  /* 0x000000ff61617207 */ /* 0x000fc40006800000 */
[----:B------:R-:W-:Y:S02]  /*2d00*/  SEL R89, R91, RZ, !P4 ;  /* 0x000000ff5b597207 */ /* 0x000fe40006000000 */
[----:B------:R-:W-:Y:S02]  /*2d10*/  SEL R4, R90, RZ, !P4 ;  /* 0x000000ff5a047207 */ /* 0x000fe40006000000 */
[----:B------:R-:W-:Y:S01]  /*2d20*/  SEL R88, R88, RZ, !P5 ;  /* 0x000000ff58587207 */ /* 0x000fe20006800000 */
[----:B------:R-:W-:Y:S01]  /*2d30*/  FMUL R6, R6, c[0x0][0x198] ;  /* 0x0000660006067a20 */ /* 0x000fe20000400000 */
[----:B------:R-:W-:Y:S01]  /*2d40*/  PRMT R39, R39, 0x5410, R38 ;  /* 0x0000541027277816 */ /* 0x000fe20000000026 */
[----:B------:R-:W-:Y:S01]  /*2d50*/  FMUL R7, R7, c[0x0][0x198] ;  /* 0x0000660007077a20 */ /* 0x000fe20000400000 */
[----:B------:R-:W-:Y:S01]  /*2d60*/  PRMT R38, R97, 0x5410, R120 ;  /* 0x0000541061267816 */ /* 0x000fe20000000078 */
[----:B------:R-:W-:Y:S01]  /*2d70*/  FMUL R8, R8, c[0x0][0x198] ;  /* 0x0000660008087a20 */ /* 0x000fe20000400000 */
[----:B------:R-:W-:Y:S01]  /*2d80*/  FMUL R9, R9, c[0x0][0x198] ;  /* 0x0000660009097a20 */ /* 0x000fe20000400000 */
[----:B------:R-:W-:Y:S01]  /*2d90*/  FMUL R10, R10, c[0x0][0x198] ;  /* 0x000066000a0a7a20 */ /* 0x000fe20000400000 */
[----:B------:R-:W-:Y:S01]  /*2da0*/  FMUL R11, R11, c[0x0][0x198] ;  /* 0x000066000b0b7a20 */ /* 0x000fe20000400000 */
[----:B------:R-:W-:Y:S01]  /*2db0*/  PRMT R89, R89, 0x5410, R4 ;  /* 0x0000541059597816 */ /* 0x000fe20000000004 */
[----:B--2---:R-:W-:Y:S01]  /*2dc0*/  STS.128 [R113], R28 ;  /* 0x0000001c71007388 */ /* 0x004fe20000000c00 */
[----:B------:R-:W-:Y:S01]  /*2dd0*/  PRMT R88, R5, 0x5410, R88 ;  /* 0x0000541005587816 */ /* 0x000fe20000000058 */
[--C-:B------:R-:W-:Y:S01]  /*2de0*/  IMAD R121, R114, 0x12, R115.reuse ;  /* 0x0000001272797824 */ /* 0x100fe200078e0273 */
[----:B------:R-:W-:Y:S01]  /*2df0*/  SEL R97, R94, RZ, !P4 ;  /* 0x000000ff5e617207 */ /* 0x000fe20006000000 */
[----:B---3--:R-:W-:Y:S01]  /*2e00*/  STS.128 [R111], R16 ;  /* 0x000000106f007388 */ /* 0x008fe20000000c00 */
[----:B------:R-:W-:Y:S01]  /*2e10*/  SEL R4, R82, RZ, !P5 ;  /* 0x000000ff52047207 */ /* 0x000fe20006800000 */
[----:B------:R-:W-:Y:S01]  /*2e20*/  IMAD R119, R110, 0x12, R115 ;  /* 0x000000126e777824 */ /* 0x000fe200078e0273 */
[----:B------:R-:W-:Y:S01]  /*2e30*/  SEL R5, R84, RZ, !P4 ;  /* 0x000000ff54057207 */ /* 0x000fe20006000000 */
[----:B------:R-:W-:Y:S01]  /*2e40*/  STS.128 [R109], R24 ;  /* 0x000000186d007388 */ /* 0x000fe20000000c00 */
[----:B------:R-:W-:-:S02]  /*2e50*/  SEL R83, R83, RZ, !P5 ;  /* 0x000000ff53537207 */ /* 0x000fc40006800000 */
[----:B------:R-:W-:Y:S01]  /*2e60*/  SEL R82, R85, RZ, !P4 ;  /* 0x000000ff55527207 */ /* 0x000fe20006000000 */
[----:B------:R-:W-:Y:S01]  /*2e70*/  FMUL R12, R12, c[0x0][0x198] ;  /* 0x000066000c0c7a20 */ /* 0x000fe20000400000 */
[----:B------:R-:W-:Y:S01]  /*2e80*/  FMUL R13, R13, c[0x0][0x198] ;  /* 0x000066000d0d7a20 */ /* 0x000fe20000400000 */
[----:B------:R-:W-:Y:S01]  /*2e90*/  FMUL R14, R14, c[0x0][0x198] ;  /* 0x000066000e0e7a20 */ /* 0x000fe20000400000 */
[----:B------:R-:W-:Y:S01]  /*2ea0*/  FMUL R15, R15, c[0x0][0x198] ;  /* 0x000066000f0f7a20 */ /* 0x000fe20000400000 */
[----:B------:R-:W-:Y:S01]  /*2eb0*/  FMUL R64, R64, c[0x0][0x198] ;  /* 0x0000660040407a20 */ /* 0x000fe20000400000 */
[----:B------:R-:W-:Y:S01]  /*2ec0*/  FMUL R65, R65, c[0x0][0x198] ;  /* 0x0000660041417a20 */ /* 0x000fe20000400000 */
[----:B------:R-:W-:Y:S01]  /*2ed0*/  FMUL R66, R66, c[0x0][0x198] ;  /* 0x0000660042427a20 */ /* 0x000fe20000400000 */
[----:B------:R-:W-:Y:S01]  /*2ee0*/  FMUL R67, R67, c[0x0][0x198] ;  /* 0x0000660043437a20 */ /* 0x000fe20000400000 */
[----:B------:R-:W-:Y:S01]  /*2ef0*/  SEL R91, R78, RZ, !P5 ;  /* 0x000000ff4e5b7207 */ /* 0x000fe20006800000 */
[----:B------:R-:W-:Y:S01]  /*2f00*/  STS.128 [R107], R20 ;  /* 0x000000146b007388 */ /* 0x000fe20000000c00 */
[----:B------:R-:W-:-:S02]  /*2f10*/  SEL R78, R81, RZ, !P4 ;  /* 0x000000ff514e7207 */ /* 0x000fc40006000000 */
[----:B------:R-:W-:Y:S01]  /*2f20*/  PRMT R34, R34, 0x5410, R97 ;  /* 0x0000541022227816 */ /* 0x000fe20000000061 */
[----:B------:R-:W-:Y:S01]  /*2f30*/  STS.64 [R77.X4+0x2000], R2 ;  /* 0x002000024d007388 */ /* 0x000fe20000004a00 */
[----:B------:R-:W-:Y:S02]  /*2f40*/  PRMT R82, R82, 0x5410, R5 ;  /* 0x0000541052527816 */ /* 0x000fe40000000005 */
[----:B------:R-:W-:Y:S01]  /*2f50*/  PRMT R81, R83, 0x5410, R4 ;  /* 0x0000541053517816 */ /* 0x000fe20000000004 */
[----:B------:R-:W-:Y:S01]  /*2f60*/  STS.64 [R77.X4+0x2240], R6 ;  /* 0x002240064d007388 */ /* 0x000fe20000004a00 */
[----:B------:R-:W-:-:S03]  /*2f70*/  FMUL R68, R68, c[0x0][0x198] ;  /* 0x0000660044447a20 */ /* 0x000fc60000400000 */
[----:B------:R-:W-:Y:S01]  /*2f80*/  STS.64 [R77.X4+0x2020], R8 ;  /* 0x002020084d007388 */ /* 0x000fe20000004a00 */
[----:B------:R-:W-:-:S03]  /*2f90*/  FMUL R69, R69, c[0x0][0x198] ;  /* 0x0000660045457a20 */ /* 0x000fc60000400000 */
[----:B------:R-:W-:Y:S01]  /*2fa0*/  STS.64 [R77.X4+0x2260], R10 ;  /* 0x0022600a4d007388 */ /* 0x000fe20000004a00 */
[----:B------:R-:W-:Y:S01]  /*2fb0*/  FMUL R70, R70, c[0x0][0x198] ;  /* 0x0000660046467a20 */ /* 0x000fe20000400000 */
[----:B------:R-:W-:Y:S02]  /*2fc0*/  FMUL R71, R71, c[0x0][0x198] ;  /* 0x0000660047477a20 */ /* 0x000fe40000400000 */
[----:B------:R-:W-:Y:S06]  /*2fd0*/  BAR.SYNC 0x0 ;  /* 0x0000000000007b1d */ /* 0x000fec0000000000 */
[----:B------:R-:W-:Y:S01]  /*2fe0*/  LDS.64 R96, [R121.X4+0x2000] ;  /* 0x0020000079607984 */ /* 0x000fe20000004a00 */
[----:B------:R-:W-:Y:S01]  /*2ff0*/  FMUL R60, R60, c[0x0][0x198] ;  /* 0x000066003c3c7a20 */ /* 0x000fe20000400000 */
[----:B------:R-:W-:Y:S01]  /*3000*/  FMUL R61, R61, c[0x0][0x198] ;  /* 0x000066003d3d7a20 */ /* 0x000fe20000400000 */
[----:B------:R-:W-:Y:S01]  /*3010*/  FMUL R62, R62, c[0x0][0x198] ;  /* 0x000066003e3e7a20 */ /* 0x000fe20000400000 */
[----:B------:R-:W-:Y:S01]  /*3020*/  LDS.64 R16, [R119.X4+0x2000] ;  /* 0x0020000077107984 */ /* 0x000fe20000004a00 */
[----:B------:R-:W-:-:S03]  /*3030*/  FMUL R63, R63, c[0x0][0x198] ;  /* 0x000066003f3f7a20 */ /* 0x000fc60000400000 */
[----:B------:R-:W-:Y:S04]  /*3040*/  LDS.64 R4, [R121.X4+0x2900] ;  /* 0x0029000079047984 */ /* 0x000fe80000004a00 */
[----:B------:R-:W-:Y:S04]  /*3050*/  LDS.64 R20, [R119.X4+0x2900] ;  /* 0x0029000077147984 */ /* 0x000fe80000004a00 */
[----:B------:R-:W-:Y:S06]  /*3060*/  BAR.SYNC 0x0 ;  /* 0x0000000000007b1d */ /* 0x000fec0000000000 */
[----:B------:R-:W-:Y:S01]  /*3070*/  STS.64 [R77.X4+0x2000], R12 ;  /* 0x0020000c4d007388 */ /* 0x000fe20000004a00 */
[----:B------:R-:W-:-:S03]  /*3080*/  FMUL R56, R56, c[0x0][0x198] ;  /* 0x0000660038387a20 */ /* 0x000fc60000400000 */
        /* <DEDUP_REMOVED lines=12> */
[----:B------:R-:W-:Y:S04]  /*3150*/  LDS.64 R30, [R119.X4+0x2000] ;  /* 0x00200000771e7984 */ /* 0x000fe80000004a00 */
[----:B------:R-:W-:Y:S04]  /*3160*/  LDS.64 R28, [R121.X4+0x2900] ;  /* 0x00290000791c7984 */ /* 0x000fe80000004a00 */
[----:B------:R-:W-:Y:S04]  /*3170*/  LDS.64 R6, [R119.X4+0x2900] ;  /* 0x0029000077067984 */ /* 0x000fe80000004a00 */
[----:B------:R-:W-:Y:S06]  /*3180*/  BAR.SYNC 0x0 ;  /* 0x0000000000007b1d */ /* 0x000fec0000000000 */
[----:B------:R-:W-:Y:S01]  /*3190*/  STS.64 [R77.X4+0x2000], R68 ;  /* 0x002000444d007388 */ /* 0x000fe20000004a00 */
[----:B------:R-:W-:-:S03]  /*31a0*/  IMAD.SHL.U32 R76, R76, 0x2, RZ ;  /* 0x000000024c4c7824 */ /* 0x000fc600078e00ff */
[----:B------:R-:W-:Y:S04]  /*31b0*/  STS.64 [R77.X4+0x2240], R70 ;  /* 0x002240464d007388 */ /* 0x000fe80000004a00 */
[----:B------:R-:W-:Y:S04]  /*31c0*/  STS.64 [R77.X4+0x2020], R60 ;  /* 0x0020203c4d007388 */ /* 0x000fe80000004a00 */
[----:B------:R-:W-:Y:S01]  /*31d0*/  STS.64 [R77.X4+0x2260], R62 ;  /* 0x0022603e4d007388 */ /* 0x000fe20000004a00 */
[----:B------:R-:W-:-:S03]  /*31e0*/  IMAD.SHL.U32 R75, R75, 0x2, RZ ;  /* 0x000000024b4b7824 */ /* 0x000fc600078e00ff */
[----:B------:R-:W-:Y:S06]  /*31f0*/  BAR.SYNC 0x0 ;  /* 0x0000000000007b1d */ /* 0x000fec0000000000 */
[----:B------:R-:W-:Y:S01]  /*3200*/  LDS.64 R8, [R121.X4+0x2000] ;  /* 0x0020000079087984 */ /* 0x000fe20000004a00 */
[----:B------:R-:W-:-:S03]  /*3210*/  IMAD.SHL.U32 R74, R74, 0x2, RZ ;  /* 0x000000024a4a7824 */ /* 0x000fc600078e00ff */
[----:B------:R-:W-:Y:S04]  /*3220*/  LDS.64 R26, [R119.X4+0x2000] ;  /* 0x00200000771a7984 */ /* 0x000fe80000004a00 */
[----:B------:R-:W-:Y:S04]  /*3230*/  LDS.64 R22, [R121.X4+0x2900] ;  /* 0x0029000079167984 */ /* 0x000fe80000004a00 */
[----:B------:R-:W-:Y:S01]  /*3240*/  LDS.64 R10, [R119.X4+0x2900] ;  /* 0x00290000770a7984 */ /* 0x000fe20000004a00 */
[----:B------:R-:W-:-:S03]  /*3250*/  IMAD.SHL.U32 R73, R73, 0x2, RZ ;  /* 0x0000000249497824 */ /* 0x000fc600078e00ff */
[----:B------:R-:W-:Y:S06]  /*3260*/  BAR.SYNC 0x0 ;  /* 0x0000000000007b1d */ /* 0x000fec0000000000 */
[----:B------:R-:W-:Y:S04]  /*3270*/  STS.64 [R77.X4+0x2000], R56 ;  /* 0x002000384d007388 */ /* 0x000fe80000004a00 */
[----:B------:R-:W-:Y:S04]  /*3280*/  STS.64 [R77.X4+0x2240], R58 ;  /* 0x0022403a4d007388 */ /* 0x000fe80000004a00 */
[----:B------:R-:W-:Y:S04]  /*3290*/  STS.64 [R77.X4+0x2020], R52 ;  /* 0x002020344d007388 */ /* 0x000fe80000004a00 */
[----:B------:R-:W-:Y:S04]  /*32a0*/  STS.64 [R77.X4+0x2260], R54 ;  /* 0x002260364d007388 */ /* 0x000fe80000004a00 */
[----:B------:R-:W-:Y:S06]  /*32b0*/  BAR.SYNC 0x0 ;  /* 0x0000000000007b1d */ /* 0x000fec0000000000 */
[----:B------:R-:W-:Y:S04]  /*32c0*/  LDS.64 R24, [R121.X4+0x2000] ;  /* 0x0020000079187984 */ /* 0x000fe80000004a00 */
[----:B------:R-:W-:Y:S04]  /*32d0*/  LDS.64 R18, [R119.X4+0x2000] ;  /* 0x0020000077127984 */ /* 0x000fe80000004a00 */
[----:B------:R-:W-:Y:S04]  /*32e0*/  LDS.64 R12, [R121.X4+0x2900] ;  /* 0x00290000790c7984 */ /* 0x000fe80000004a00 */
[----:B------:R-:W-:Y:S04]  /*32f0*/  LDS.64 R14, [R119.X4+0x2900] ;  /* 0x00290000770e7984 */ /* 0x000fe80000004a00 */
[----:B------:R-:W-:Y:S06]  /*3300*/  BAR.SYNC 0x0 ;  /* 0x0000000000007b1d */ /* 0x000fec0000000000 */
[----:B------:R-:W-:Y:S01]  /*3310*/  STS [R76+0x2000], R41 ;  /* 0x002000294c007388 */ /* 0x000fe20000000800 */
[----:B------:R-:W-:-:S03]  /*3320*/  SEL R36, R36, RZ, !P5 ;  /* 0x000000ff24247207 */ /* 0x000fc60006800000 */
[----:B------:R-:W-:Y:S01]  /*3330*/  STS [R75+0x2000], R40 ;  /* 0x002000284b007388 */ /* 0x000fe20000000800 */
[----:B------:R-:W-:Y:S02]  /*3340*/  SEL R93, R93, RZ, !P5 ;  /* 0x000000ff5d5d7207 */ /* 0x000fe40006800000 */
[----:B------:R-:W-:Y:S01]  /*3350*/  SEL R92, R92, RZ, !P5 ;  /* 0x000000ff5c5c7207 */ /* 0x000fe20006800000 */
[----:B------:R-:W-:Y:S01]  /*3360*/  STS [R74+0x2000], R39 ;  /* 0x002000274a007388 */ /* 0x000fe20000000800 */
[----:B------:R-:W-:-:S03]  /*3370*/  LOP3.LUT R35, R35, 0x7, R98, 0xf8, !PT ;  /* 0x0000000723237812 */ /* 0x000fc600078ef862 */
[----:B------:R1:W-:Y:S01]  /*3380*/  STS [R73+0x2000], R38 ;  /* 0x0020002649007388 */ /* 0x0003e20000000800 */
[----:B------:R-:W-:Y:S01]  /*3390*/  IMAD.SHL.U32 R72, R72, 0x2, RZ ;  /* 0x0000000248487824 */ /* 0x000fe200078e00ff */
[----:B------:R-:W-:Y:S01]  /*33a0*/  PRMT R36, R95, 0x5410, R36 ;  /* 0x000054105f247816 */ /* 0x000fe20000000024 */
[----:B------:R-:W-:Y:S01]  /*33b0*/  IMAD.SHL.U32 R51, R51, 0x2, RZ ;  /* 0x0000000233337824 */ /* 0x000fe200078e00ff */
[----:B------:R-:W-:Y:S01]  /*33c0*/  PRMT R90, R93, 0x5410, R92 ;  /* 0x000054105d5a7816 */ /* 0x000fe2000000005c */
[----:B------:R-:W-:Y:S01]  /*33d0*/  IMAD.SHL.U32 R53, R50, 0x2, RZ ;  /* 0x0000000232357824 */ /* 0x000fe200078e00ff */
[----:B------:R-:W-:Y:S02]  /*33e0*/  SEL R92, R86, RZ, P6 ;  /* 0x000000ff565c7207 */ /* 0x000fe40003000000 */
[----:B-1----:R-:W-:Y:S01]  /*33f0*/  LOP3.LUT R38, R123, 0x7, R98, 0x78, !PT ;  /* 0x000000077b267812 */ /* 0x002fe200078e7862 */
[----:B------:R-:W-:Y:S01]  /*3400*/  IMAD.SHL.U32 R49, R49, 0x2, RZ ;  /* 0x0000000231317824 */ /* 0x000fe200078e00ff */
[----:B------:R-:W-:Y:S01]  /*3410*/  SEL R86, R79, RZ, !P5 ;  /* 0x000000ff4f567207 */ /* 0x000fe20006800000 */
[----:B------:R-:W-:Y:S01]  /*3420*/  IMAD.SHL.U32 R109, R35, 0x40, RZ ;  /* 0x00000040236d7824 */ /* 0x000fe200078e00ff */
[----:B------:R-:W-:Y:S01]  /*3430*/  SEL R79, R80, RZ, !P4 ;  /* 0x000000ff504f7207 */ /* 0x000fe20006000000 */
[----:B------:R-:W-:Y:S01]  /*3440*/  IMAD.SHL.U32 R38, R38, 0x8, RZ ;  /* 0x0000000826267824 */ /* 0x000fe200078e00ff */
[----:B------:R1:W-:Y:S01]  /*3450*/  STS [R72+0x2000], R37 ;  /* 0x0020002548007388 */ /* 0x0003e20000000800 */
[----:B------:R-:W-:-:S02]  /*3460*/  IMAD.SHL.U32 R48, R48, 0x2, RZ ;  /* 0x0000000230307824 */ /* 0x000fc400078e00ff */
[----:B------:R-:W-:Y:S01]  /*3470*/  IMAD.SHL.U32 R47, R47, 0x2, RZ ;  /* 0x000000022f2f7824 */ /* 0x000fe200078e00ff */
[----:B------:R-:W-:Y:S01]  /*3480*/  STS [R51+0x2000], R36 ;  /* 0x0020002433007388 */ /* 0x000fe20000000800 */
[----:B------:R-:W-:Y:S01]  /*3490*/  IMAD.SHL.U32 R39, R46, 0x2, RZ ;  /* 0x000000022e277824 */ /* 0x000fe200078e00ff */
[----:B------:R-:W-:Y:S01]  /*34a0*/  SEL R87, R87, RZ, !P5 ;  /* 0x000000ff57577207 */ /* 0x000fe20006800000 */
[----:B------:R-:W-:Y:S01]  /*34b0*/  IMAD.SHL.U32 R40, R45, 0x2, RZ ;  /* 0x000000022d287824 */ /* 0x000fe200078e00ff */
[----:B------:R-:W-:Y:S01]  /*34c0*/  SEL R92, R92, RZ, !P5 ;  /* 0x000000ff5c5c7207 */ /* 0x000fe20006800000 */
[----:B------:R2:W-:Y:S01]  /*34d0*/  STS [R53+0x2000], R34 ;  /* 0x0020002235007388 */ /* 0x0005e20000000800 */
[----:B------:R-:W-:Y:S01]  /*34e0*/  IMAD.SHL.U32 R35, R32, 0x2, RZ ;  /* 0x0000000220237824 */ /* 0x000fe200078e00ff */
[----:B------:R-:W-:Y:S01]  /*34f0*/  PRMT R80, R78, 0x5410, R79 ;  /* 0x000054104e507816 */ /* 0x000fe2000000004f */
[----:B-1----:R-:W-:Y:S01]  /*3500*/  IMAD.SHL.U32 R37, R44, 0x2, RZ ;  /* 0x000000022c257824 */ /* 0x002fe200078e00ff */
[----:B------:R-:W-:Y:S01]  /*3510*/  STS [R49+0x2000], R90 ;  /* 0x0020005a31007388 */ /* 0x000fe20000000800 */
[----:B------:R-:W-:Y:S01]  /*3520*/  LOP3.LUT R32, R109, R38, RZ, 0xfc, !PT ;  /* 0x000000266d207212 */ /* 0x000fe200078efcff */
[----:B------:R-:W-:Y:S01]  /*3530*/  IMAD.SHL.U32 R42, R42, 0x2, RZ ;  /* 0x000000022a2a7824 */ /* 0x000fe200078e00ff */
[----:B------:R-:W-:Y:S01]  /*3540*/  PRMT R79, R86, 0x5410, R91 ;  /* 0x00005410564f7816 */ /* 0x000fe2000000005b */
[----:B------:R-:W-:Y:S01]  /*3550*/  STS [R48+0x2000], R89 ;  /* 0x0020005930007388 */ /* 0x000fe20000000800 */
[----:B--2---:R-:W-:Y:S01]  /*3560*/  IMAD.SHL.U32 R34, R43, 0x2, RZ ;  /* 0x000000022b227824 */ /* 0x004fe200078e00ff */
[----:B------:R-:W-:-:S02]  /*3570*/  PRMT R78, R87, 0x5410, R92 ;  /* 0x00005410574e7816 */ /* 0x000fc4000000005c */
[----:B------:R-:W-:Y:S01]  /*3580*/  STS [R47+0x2000], R88 ;  /* 0x002000582f007388 */ /* 0x000fe20000000800 */
[----:B------:R-:W-:-:S03]  /*3590*/  IMAD.SHL.U32 R107, R33, 0x2, RZ ;  /* 0x00000002216b7824 */ /* 0x000fc600078e00ff */
[----:B------:R-:W-:Y:S01]  /*35a0*/  STS [R39+0x2000], R82 ;  /* 0x0020005227007388 */ /* 0x000fe20000000800 */
[----:B------:R-:W-:-:S03]  /*35b0*/  IMAD.SHL.U32 R52, R32, 0x2, RZ ;  /* 0x0000000220347824 */ /* 0x000fc600078e00ff */
[----:B------:R-:W-:Y:S04]  /*35c0*/  STS [R40+0x2000], R81 ;  /* 0x0020005128007388 */ /* 0x000fe80000000800 */
[----:B------:R-:W-:Y:S04]  /*35d0*/  STS [R37+0x2000], R80 ;  /* 0x0020005025007388 */ /* 0x000fe80000000800 */
[----:B------:R-:W-:Y:S01]  /*35e0*/  STS [R34+0x2000], R79 ;  /* 0x0020004f22007388 */ /* 0x000fe20000000800 */
[----:B------:R-:W-:-:S03]  /*35f0*/  LOP3.LUT R33, R123, 0x2, RZ, 0xfc, !PT ;  /* 0x000000027b217812 */ /* 0x000fc600078efcff */
[----:B------:R-:W-:Y:S04]  /*3600*/  STS [R42+0x2000], RZ ;  /* 0x002000ff2a007388 */ /* 0x000fe80000000800 */
[----:B------:R-:W-:Y:S04]  /*3610*/  STS [R35+0x2000], R78 ;  /* 0x0020004e23007388 */ /* 0x000fe80000000800 */
[----:B------:R-:W-:Y:S06]  /*3620*/  BAR.SYNC 0x0 ;  /* 0x0000000000007b1d */ /* 0x000fec0000000000 */
[----:B------:R-:W-:Y:S04]  /*3630*/  LDSM.16.M88.4 R68, [R52+0x2000] ;  /* 0x002000003444783b */ /* 0x000fe80000000200 */
[----:B------:R-:W1:Y:S04]  /*3640*/  LDSM.16.MT88.4 R64, [R118] ;  /* 0x000000007640783b */ /* 0x000e680000004200 */
[----:B------:R-:W2:Y:S01]  /*3650*/  LDSM.16.MT88.4 R60, [R107] ;  /* 0x000000006b3c783b */ /* 0x000ea20000004200 */
[----:B------:R-:W-:-:S03]  /*3660*/  LOP3.LUT R33, R33, 0x7, R98, 0x78, !PT ;  /* 0x0000000721217812 */ /* 0x000fc600078e7862 */
[----:B------:R-:W3:Y:S02]  /*3670*/  LDSM.16.M88.4 R72, [R52+0x3000] ;  /* 0x003000003448783b */ /* 0x000ee40000000200 */
[----:B------:R-:W-:Y:S02]  /*3680*/  IMAD.SHL.U32 R32, R33, 0x8, RZ ;  /* 0x0000000821207824 */ /* 0x000fe400078e00ff */
[----:B------:R-:W-:Y:S03]  /*3690*/  LDSM.16.MT88.4 R40, [R118+0x800] ;  /* 0x000800007628783b */ /* 0x000fe60000004200 */
[----:B------:R-:W-:Y:S01]  /*36a0*/  LOP3.LUT R32, R109, R32, RZ, 0xfc, !PT ;  /* 0x000000206d207212 */ /* 0x000fe200078efcff */
[----:B------:R-:W-:Y:S04]  /*36b0*/  LDSM.16.MT88.4 R36, [R107+0x800] ;  /* 0x000800006b24783b */ /* 0x000fe80000004200 */
[----:B------:R-:W-:Y:S01]  /*36c0*/  IMAD.SHL.U32 R76, R32, 0x2, RZ ;  /* 0x00000002204c7824 */ /* 0x000fe200078e00ff */
[----:B------:R-:W-:Y:S04]  /*36d0*/  LDSM.16.MT88.4 R80, [R118+0x1000] ;  /* 0x001000007650783b */ /* 0x000fe80000004200 */
[----:B------:R-:W4:Y:S04]  /*36e0*/  LDSM.16.M88.4 R48, [R76+0x2000] ;  /* 0x002000004c30783b */ /* 0x000f280000000200 */
[----:B------:R-:W3:Y:S04]  /*36f0*/  LDSM.16.M88.4 R56, [R76+0x3000] ;  /* 0x003000004c38783b */ /* 0x000ee80000000200 */
[----:B------:R-:W-:Y:S01]  /*3700*/  LDSM.16.MT88.4 R76, [R107+0x1000] ;  /* 0x001000006b4c783b */ /* 0x000fe20000004200 */
[C---:B-1----:R-:W5:Y:S08]  /*3710*/  HMMA.16816.F32 R32, R68.reuse, R64, RZ ;  /* 0x000000404420723c */ /* 0x042f7000000018ff */
[C---:B------:R-:W5:Y:S08]  /*3720*/  HMMA.16816.F32 R92, R68.reuse, R66, RZ ;  /* 0x00000042445c723c */ /* 0x040f7000000018ff */
[C---:B--2---:R-:W5:Y:S08]  /*3730*/  HMMA.16816.F32 R88, R68.reuse, R60, RZ ;  /* 0x0000003c4458723c */ /* 0x044f7000000018ff */
[----:B------:R-:W5:Y:S08]  /*3740*/  HMMA.16816.F32 R68, R68, R62, RZ ;  /* 0x0000003e4444723c */ /* 0x000f7000000018ff */
[C---:B---3--:R-:W5:Y:S08]  /*3750*/  HMMA.16816.F32 R44, R72.reuse, R64, RZ ;  /* 0x00000040482c723c */ /* 0x048f7000000018ff */
[C---:B------:R-:W-:Y:S08]  /*3760*/  HMMA.16816.F32 R52, R72.reuse, R60, RZ ;  /* 0x0000003c4834723c */ /* 0x040ff000000018ff */
[C---:B------:R-:W5:Y:S08]  /*3770*/  HMMA.16816.F32 R64, R72.reuse, R66, RZ ;  /* 0x000000424840723c */ /* 0x040f7000000018ff */
[----:B------:R5:W5:Y:S07]  /*3780*/  HMMA.16816.F32 R60, R72, R62, RZ ;  /* 0x0000003e483c723c */ /* 0x000b6e00000018ff */
[----:B-----5:R-:W-:-:S04]  /*3790*/  LOP3.LUT R73, R123, 0x4, RZ, 0xfc, !PT ;  /* 0x000000047b497812 */ /* 0x020fc800078efcff */
[----:B------:R-:W-:Y:S01]  /*37a0*/  LOP3.LUT R73, R73, 0x7, R98, 0x78, !PT ;  /* 0x0000000749497812 */ /* 0x000fe200078e7862 */
[----:B----4-:R-:W5:Y:S04]  /*37b0*/  HMMA.16816.F32 R32, R48, R40, R32 ;  /* 0x000000283020723c */ /* 0x010f680000001820 */
[----:B------:R-:W-:-:S04]  /*37c0*/  IMAD.SHL.U32 R72, R73, 0x8, RZ ;  /* 0x0000000849487824 */ /* 0x000fc800078e00ff */
[C---:B------:R-:W-:Y:S08]  /*37d0*/  HMMA.16816.F32 R92, R48.reuse, R42, R92 ;  /* 0x0000002a305c723c */ /* 0x040ff0000000185c */
[C---:B------:R-:W-:Y:S08]  /*37e0*/  HMMA.16816.F32 R88, R48.reuse, R36, R88 ;  /* 0x000000243058723c */ /* 0x040ff00000001858 */
[----:B------:R5:W-:Y:S07]  /*37f0*/  HMMA.16816.F32 R48, R48, R38, R68 ;  /* 0x000000263030723c */ /* 0x000bee0000001844 */
[----:B-----5:R-:W-:-:S05]  /*3800*/  LOP3.LUT R68, R109, R72, RZ, 0xfc, !PT ;  /* 0x000000486d447212 */ /* 0x020fca00078efcff */
[----:B------:R-:W-:Y:S01]  /*3810*/  IMAD.SHL.U32 R111, R68, 0x2, RZ ;  /* 0x00000002446f7824 */ /* 0x000fe200078e00ff */
[----:B------:R-:W-:-:S04]  /*3820*/  LOP3.LUT R123, R123, 0x6, RZ, 0xfc, !PT ;  /* 0x000000067b7b7812 */ /* 0x000fc800078efcff */
[----:B------:R-:W-:Y:S01]  /*3830*/  LDSM.16.M88.4 R72, [R111+0x3000] ;  /* 0x003000006f48783b */ /* 0x000fe20000000200 */
[----:B------:R-:W-:-:S03]  /*3840*/  LOP3.LUT R123, R123, 0x7, R98, 0x78, !PT ;  /* 0x000000077b7b7812 */ /* 0x000fc600078e7862 */
[----:B------:R-:W1:Y:S01]  /*3850*/  LDSM.16.M88.4 R84, [R111+0x2000] ;  /* 0x002000006f54783b */ /* 0x000e620000000200 */
[C---:B------:R-:W-:Y:S08]  /*3860*/  HMMA.16816.F32 R44, R56.reuse, R40, R44 ;  /* 0x00000028382c723c */ /* 0x040ff0000000182c */
[C---:B------:R5:W-:Y:S07]  /*3870*/  HMMA.16816.F32 R40, R56.reuse, R42, R64 ;  /* 0x0000002a3828723c */ /* 0x040bee0000001840 */
[----:B-----5:R-:W-:Y:S01]  /*3880*/  IMAD.SHL.U32 R64, R123, 0x8, RZ ;  /* 0x000000087b407824 */ /* 0x020fe200078e00ff */
[----:B------:R-:W5:Y:S04]  /*3890*/  HMMA.16816.F32 R52, R56, R36, R52 ;  /* 0x000000243834723c */ /* 0x000f680000001834 */
[----:B------:R-:W-:-:S02]  /*38a0*/  LOP3.LUT R109, R109, R64, RZ, 0xfc, !PT ;  /* 0x000000406d6d7212 */ /* 0x000fc400078efcff */
[----:B------:R-:W-:Y:S02]  /*38b0*/  LDSM.16.MT88.4 R64, [R118+0x1800] ;  /* 0x001800007640783b */ /* 0x000fe40000004200 */
[----:B------:R5:W5:Y:S01]  /*38c0*/  HMMA.16816.F32 R36, R56, R38, R60 ;  /* 0x000000263824723c */ /* 0x000b62000000183c */
[----:B------:R-:W-:Y:S01]  /*38d0*/  IMAD.SHL.U32 R109, R109, 0x2, RZ ;  /* 0x000000026d6d7824 */ /* 0x000fe200078e00ff */
[----:B-----5:R-:W-:Y:S04]  /*38e0*/  LDSM.16.MT88.4 R60, [R107+0x1800] ;  /* 0x001800006b3c783b */ /* 0x020fe80000004200 */
[----:B------:R-:W2:Y:S04]  /*38f0*/  LDSM.16.M88.4 R56, [R109+0x3000] ;  /* 0x003000006d38783b */ /* 0x000ea80000000200 */
[----:B------:R-:W3:Y:S01]  /*3900*/  LDSM.16.M88.4 R68, [R109+0x2000] ;  /* 0x002000006d44783b */ /* 0x000ee20000000200 */
[----:B-1----:R-:W-:Y:S08]  /*3910*/  HMMA.16816.F32 R32, R84, R80, R32 ;  /* 0x000000505420723c */ /* 0x002ff00000001820 */
[C---:B------:R-:W5:Y:S08]  /*3920*/  HMMA.16816.F32 R52, R72.reuse, R76, R52 ;  /* 0x0000004c4834723c */ /* 0x040f700000001834 */
[----:B------:R-:W5:Y:S08]  /*3930*/  HMMA.16816.F32 R36, R72, R78, R36 ;  /* 0x0000004e4824723c */ /* 0x000f700000001824 */
[C---:B------:R-:W5:Y:S08]  /*3940*/  HMMA.16816.F32 R88, R84.reuse, R76, R88 ;  /* 0x0000004c5458723c */ /* 0x040f700000001858 */
[C---:B------:R-:W5:Y:S08]  /*3950*/  HMMA.16816.F32 R92, R84.reuse, R82, R92 ;  /* 0x00000052545c723c */ /* 0x040f70000000185c */
[----:B------:R-:W5:Y:S08]  /*3960*/  HMMA.16816.F32 R48, R84, R78, R48 ;  /* 0x0000004e5430723c */ /* 0x000f700000001830 */
[C---:B------:R-:W5:Y:S08]  /*3970*/  HMMA.16816.F32 R44, R72.reuse, R80, R44 ;  /* 0x00000050482c723c */ /* 0x040f70000000182c */
[----:B------:R-:W5:Y:S08]  /*3980*/  HMMA.16816.F32 R40, R72, R82, R40 ;  /* 0x000000524828723c */ /* 0x000f700000001828 */
[----:B--2--5:R-:W5:Y:S08]  /*3990*/  HMMA.16816.F32 R52, R56, R60, R52 ;  /* 0x0000003c3834723c */ /* 0x024f700000001834 */
[----:B---3--:R-:W5:Y:S08]  /*39a0*/  HMMA.16816.F32 R32, R68, R64, R32 ;  /* 0x000000404420723c */ /* 0x008f700000001820 */
[----:B------:R-:W5:Y:S08]  /*39b0*/  HMMA.16816.F32 R36, R56, R62, R36 ;  /* 0x0000003e3824723c */ /* 0x000f700000001824 */
[C---:B------:R-:W5:Y:S08]  /*39c0*/  HMMA.16816.F32 R88, R68.reuse, R60, R88 ;  /* 0x0000003c4458723c */ /* 0x040f700000001858 */
[C---:B------:R-:W5:Y:S08]  /*39d0*/  HMMA.16816.F32 R92, R68.reuse, R66, R92 ;  /* 0x00000042445c723c */ /* 0x040f70000000185c */
[----:B------:R-:W5:Y:S08]  /*39e0*/  HMMA.16816.F32 R48, R68, R62, R48 ;  /* 0x0000003e4430723c */ /* 0x000f700000001830 */
[C---:B------:R-:W5:Y:S08]  /*39f0*/  HMMA.16816.F32 R44, R56.reuse, R64, R44 ;  /* 0x00000040382c723c */ /* 0x040f70000000182c */
[----:B------:R-:W5:Y:S01]  /*3a00*/  HMMA.16816.F32 R40, R56, R66, R40 ;  /* 0x000000423828723c */ /* 0x000f620000001828 */
[----:B------:R-:W-:Y:S01]  /*3a10*/  SHF.R.U32.HI R116, RZ, 0x3, R116 ;  /* 0x00000003ff747819 */ /* 0x000fe20000011674 */
[----:B------:R-:W-:Y:S01]  /*3a20*/  IMAD R121, R114, 0x36, R121 ;  /* 0x0000003672797824 */ /* 0x000fe200078e0279 */
[----:B-----5:R-:W-:Y:S01]  /*3a30*/  FFMA R22, R52, c[0x0][0x198], R22 ;  /* 0x0000660034167a23 */ /* 0x020fe20000000016 */
[----:B------:R-:W-:Y:S01]  /*3a40*/  FFMA R23, R53, c[0x0][0x198], R23 ;  /* 0x0000660035177a23 */ /* 0x000fe20000000017 */
[----:B------:R-:W-:Y:S01]  /*3a50*/  IMAD R114, R114, 0x48, R115 ;  /* 0x0000004872727824 */ /* 0x000fe200078e0273 */
[----:B------:R-:W-:Y:S01]  /*3a60*/  FFMA R32, R32, c[0x0][0x198], R96 ;  /* 0x0000660020207a23 */ /* 0x000fe20000000060 */
[----:B------:R-:W-:Y:S01]  /*3a70*/  FFMA R33, R33, c[0x0][0x198], R97 ;  /* 0x0000660021217a23 */ /* 0x000fe20000000061 */
[----:B------:R-:W-:Y:S01]  /*3a80*/  FFMA R12, R36, c[0x0][0x198], R12 ;  /* 0x00006600240c7a23 */ /* 0x000fe2000000000c */
        /* <DEDUP_REMOVED lines=8> */
[----:B------:R-:W-:Y:S01]  /*3b10*/  IMAD R110, R110, 0x36, R119 ;  /* 0x000000366e6e7824 */ /* 0x000fe200078e0277 */
[----:B------:R-:W-:Y:S01]  /*3b20*/  FFMA R3, R93, c[0x0][0x198], R3 ;  /* 0x000066005d037a23 */ /* 0x000fe20000000003 */
[----:B------:R-:W-:Y:S01]  /*3b30*/  FFMA R30, R94, c[0x0][0x198], R30 ;  /* 0x000066005e1e7a23 */ /* 0x000fe2000000001e */
[----:B------:R-:W-:Y:S01]  /*3b40*/  FFMA R31, R95, c[0x0][0x198], R31 ;  /* 0x000066005f1f7a23 */ /* 0x000fe2000000001f */
[----:B------:R-:W-:Y:S01]  /*3b50*/  FFMA R8, R88, c[0x0][0x198], R8 ;  /* 0x0000660058087a23 */ /* 0x000fe20000000008 */
[----:B------:R-:W-:Y:S01]  /*3b60*/  FFMA R9, R89, c[0x0][0x198], R9 ;  /* 0x0000660059097a23 */ /* 0x000fe20000000009 */
[----:B------:R-:W-:Y:S01]  /*3b70*/  F2FP.PACK_AB R22, R23, R22 ;  /* 0x000000161716723e */ /* 0x000fe200000000ff */
[----:B------:R-:W-:Y:S01]  /*3b80*/  IMAD.SHL.U32 R121, R121, 0x2, RZ ;  /* 0x0000000279797824 */ /* 0x000fe200078e00ff */
[----:B------:R-:W-:Y:S01]  /*3b90*/  F2FP.PACK_AB R32, R33, R32 ;  /* 0x000000202120723e */ /* 0x000fe200000000ff */
[----:B------:R-:W-:Y:S01]  /*3ba0*/  IMAD R0, R117, 0x9, R0 ;  /* 0x0000000975007824 */ /* 0x000fe200078e0200 */
[----:B------:R-:W-:Y:S01]  /*3bb0*/  F2FP.PACK_AB R23, R13, R12 ;  /* 0x0000000c0d17723e */ /* 0x000fe200000000ff */
[----:B------:R-:W-:Y:S01]  /*3bc0*/  FFMA R24, R48, c[0x0][0x198], R24 ;  /* 0x0000660030187a23 */ /* 0x000fe20000000018 */
[----:B------:R-:W-:Y:S01]  /*3bd0*/  FFMA R25, R49, c[0x0][0x198], R25 ;  /* 0x0000660031197a23 */ /* 0x000fe20000000019 */
[----:B------:R-:W-:Y:S01]  /*3be0*/  F2FP.PACK_AB R16, R17, R16 ;  /* 0x000000101110723e */ /* 0x000fe200000000ff */
[----:B------:R-:W-:Y:S01]  /*3bf0*/  IMAD.SHL.U32 R13, R110, 0x2, RZ ;  /* 0x000000026e0d7824 */ /* 0x000fe200078e00ff */
[----:B------:R-:W-:Y:S01]  /*3c00*/  F2FP.PACK_AB R26, R27, R26 ;  /* 0x0000001a1b1a723e */ /* 0x000fe200000000ff */
[----:B------:R-:W-:Y:S01]  /*3c10*/  FFMA R18, R50, c[0x0][0x198], R18 ;  /* 0x0000660032127a23 */ /* 0x000fe20000000012 */
[----:B------:R-:W-:Y:S01]  /*3c20*/  FFMA R19, R51, c[0x0][0x198], R19 ;  /* 0x0000660033137a23 */ /* 0x000fe20000000013 */
[----:B------:R-:W-:Y:S01]  /*3c30*/  F2FP.PACK_AB R2, R3, R2 ;  /* 0x000000020302723e */ /* 0x000fe200000000ff */
[----:B------:R-:W-:Y:S01]  /*3c40*/  IMAD.SHL.U32 R27, R114, 0x2, RZ ;  /* 0x00000002721b7824 */ /* 0x000fe200078e00ff */
[----:B------:R-:W-:Y:S01]  /*3c50*/  F2FP.PACK_AB R30, R31, R30 ;  /* 0x0000001e1f1e723e */ /* 0x000fe200000000ff */
[----:B------:R-:W-:Y:S01]  /*3c60*/  IMAD.SHL.U32 R115, R115, 0x2, RZ ;  /* 0x0000000273737824 */ /* 0x000fe200078e00ff */
[----:B------:R-:W-:Y:S01]  /*3c70*/  F2FP.PACK_AB R3, R9, R8 ;  /* 0x000000080903723e */ /* 0x000fe200000000ff */
[----:B------:R-:W-:Y:S06]  /*3c80*/  BAR.SYNC 0x0 ;  /* 0x0000000000007b1d */ /* 0x000fec0000000000 */
[----:B------:R-:W-:Y:S01]  /*3c90*/  STS [R121], R32 ;  /* 0x0000002079007388 */ /* 0x000fe20000000800 */
[----:B------:R-:W-:Y:S01]  /*3ca0*/  IMAD.SHL.U32 R0, R0, 0x8, RZ ;  /* 0x0000000800007824 */ /* 0x000fe200078e00ff */
[----:B------:R-:W-:Y:S01]  /*3cb0*/  FFMA R4, R44, c[0x0][0x198], R4 ;  /* 0x000066002c047a23 */ /* 0x000fe20000000004 */
[----:B------:R-:W-:Y:S01]  /*3cc0*/  FFMA R5, R45, c[0x0][0x198], R5 ;  /* 0x000066002d057a23 */ /* 0x000fe20000000005 */
[----:B------:R-:W-:Y:S01]  /*3cd0*/  F2FP.PACK_AB R24, R25, R24 ;  /* 0x000000181918723e */ /* 0x000fe200000000ff */
[----:B------:R-:W-:Y:S01]  /*3ce0*/  STS [R13], R16 ;  /* 0x000000100d007388 */ /* 0x000fe20000000800 */
[----:B------:R-:W-:Y:S01]  /*3cf0*/  FFMA R20, R46, c[0x0][0x198], R20 ;  /* 0x000066002e147a23 */ /* 0x000fe20000000014 */
[----:B------:R-:W-:Y:S01]  /*3d00*/  FFMA R21, R47, c[0x0][0x198], R21 ;  /* 0x000066002f157a23 */ /* 0x000fe20000000015 */
[----:B------:R-:W-:Y:S01]  /*3d10*/  F2FP.PACK_AB R18, R19, R18 ;  /* 0x000000121312723e */ /* 0x000fe200000000ff */
[----:B------:R-:W-:Y:S01]  /*3d20*/  STS [R27+0x20], R2 ;  /* 0x000020021b007388 */ /* 0x000fe20000000800 */
[----:B------:R-:W-:Y:S01]  /*3d30*/  FFMA R28, R40, c[0x0][0x198], R28 ;  /* 0x00006600281c7a23 */ /* 0x000fe2000000001c */
[----:B------:R-:W-:Y:S01]  /*3d40*/  FFMA R29, R41, c[0x0][0x198], R29 ;  /* 0x00006600291d7a23 */ /* 0x000fe2000000001d */
[----:B------:R-:W-:Y:S01]  /*3d50*/  FFMA R6, R42, c[0x0][0x198], R6 ;  /* 0x000066002a067a23 */ /* 0x000fe20000000006 */
[----:B------:R-:W-:Y:S01]  /*3d60*/  FFMA R7, R43, c[0x0][0x198], R7 ;  /* 0x000066002b077a23 */ /* 0x000fe20000000007 */
[----:B------:R-:W-:Y:S01]  /*3d70*/  FFMA R10, R54, c[0x0][0x198], R10 ;  /* 0x00006600360a7a23 */ /* 0x000fe2000000000a */
[----:B------:R-:W-:Y:S01]  /*3d80*/  FFMA R11, R55, c[0x0][0x198], R11 ;  /* 0x00006600370b7a23 */ /* 0x000fe2000000000b */
[----:B------:R-:W-:Y:S01]  /*3d90*/  STS [R115+0x20], R30 ;  /* 0x0000201e73007388 */ /* 0x000fe20000000800 */
[----:B------:R-:W-:Y:S01]  /*3da0*/  IMAD.SHL.U32 R0, R0, 0x2, RZ ;  /* 0x0000000200007824 */ /* 0x000fe200078e00ff */
[----:B------:R-:W-:-:S02]  /*3db0*/  F2FP.PACK_AB R17, R5, R4 ;  /* 0x000000040511723e */ /* 0x000fc400000000ff */
[----:B------:R-:W-:Y:S01]  /*3dc0*/  STS [R27+0x40], R3 ;  /* 0x000040031b007388 */ /* 0x000fe20000000800 */
[----:B------:R-:W-:-:S03]  /*3dd0*/  F2FP.PACK_AB R20, R21, R20 ;  /* 0x000000141514723e */ /* 0x000fc600000000ff */
[----:B------:R-:W-:Y:S01]  /*3de0*/  STS [R115+0x40], R26 ;  /* 0x0000401a73007388 */ /* 0x000fe20000000800 */
[----:B------:R-:W-:Y:S01]  /*3df0*/  FFMA R14, R38, c[0x0][0x198], R14 ;  /* 0x00006600260e7a23 */ /* 0x000fe2000000000e */
[----:B------:R-:W-:Y:S02]  /*3e00*/  FFMA R15, R39, c[0x0][0x198], R15 ;  /* 0x00006600270f7a23 */ /* 0x000fe4000000000f */
[----:B------:R-:W-:Y:S01]  /*3e10*/  STS [R27+0x60], R24 ;  /* 0x000060181b007388 */ /* 0x000fe20000000800 */
[----:B------:R-:W-:Y:S02]  /*3e20*/  F2FP.PACK_AB R28, R29, R28 ;  /* 0x0000001c1d1c723e */ /* 0x000fe400000000ff */
[----:B------:R-:W-:Y:S01]  /*3e30*/  F2FP.PACK_AB R19, R7, R6 ;  /* 0x000000060713723e */ /* 0x000fe200000000ff */
[----:B------:R-:W-:Y:S01]  /*3e40*/  STS [R115+0x60], R18 ;  /* 0x0000601273007388 */ /* 0x000fe20000000800 */
[----:B------:R-:W-:-:S03]  /*3e50*/  F2FP.PACK_AB R21, R11, R10 ;  /* 0x0000000a0b15723e */ /* 0x000fc600000000ff */
[----:B------:R-:W-:Y:S06]  /*3e60*/  BAR.SYNC 0x0 ;  /* 0x0000000000007b1d */ /* 0x000fec0000000000 */
[----:B------:R-:W1:Y:S04]  /*3e70*/  LDS.128 R4, [R0] ;  /* 0x0000000000047984 */ /* 0x000e680000000c00 */
[----:B------:R-:W2:Y:S01]  /*3e80*/  LDS.128 R8, [R0+0x900] ;  /* 0x0009000000087984 */ /* 0x000ea20000000c00 */
[----:B------:R-:W-:-:S03]  /*3e90*/  F2FP.PACK_AB R25, R15, R14 ;  /* 0x0000000e0f19723e */ /* 0x000fc600000000ff */
[----:B------:R-:W-:Y:S06]  /*3ea0*/  BAR.SYNC 0x0 ;  /* 0x0000000000007b1d */ /* 0x000fec0000000000 */
[----:B------:R-:W-:Y:S04]  /*3eb0*/  STS [R121], R17 ;  /* 0x0000001179007388 */ /* 0x000fe80000000800 */
[----:B------:R-:W-:Y:S04]  /*3ec0*/  STS [R13], R20 ;  /* 0x000000140d007388 */ /* 0x000fe80000000800 */
[----:B------:R-:W-:Y:S04]  /*3ed0*/  STS [R27+0x20], R28 ;  /* 0x0000201c1b007388 */ /* 0x000fe80000000800 */
[----:B------:R-:W-:Y:S04]  /*3ee0*/  STS [R115+0x20], R19 ;  /* 0x0000201373007388 */ /* 0x000fe80000000800 */
[----:B------:R-:W-:Y:S04]  /*3ef0*/  STS [R27+0x40], R22 ;  /* 0x000040161b007388 */ /* 0x000fe80000000800 */
[----:B------:R-:W-:Y:S04]  /*3f00*/  STS [R115+0x40], R21 ;  /* 0x0000401573007388 */ /* 0x000fe80000000800 */
[----:B------:R-:W-:Y:S04]  /*3f10*/  STS [R27+0x60], R23 ;  /* 0x000060171b007388 */ /* 0x000fe80000000800 */
[----:B------:R-:W-:Y:S04]  /*3f20*/  STS [R115+0x60], R25 ;  /* 0x0000601973007388 */ /* 0x000fe80000000800 */
[----:B------:R-:W-:Y:S06]  /*3f30*/  BAR.SYNC 0x0 ;  /* 0x0000000000007b1d */ /* 0x000fec0000000000 */
[----:B------:R-:W3:Y:S01]  /*3f40*/  LDS.128 R32, [R0] ;  /* 0x0000000000207984 */ /* 0x000ee20000000c00 */
[----:B------:R-:W-:-:S04]  /*3f50*/  IADD3 R16, P4, R99, c[0x0][0x180], RZ ;  /* 0x0000600063107a10 */ /* 0x000fc80007f9e0ff */
[----:B------:R-:W-:Y:S02]  /*3f60*/  IADD3.X R17, R112, c[0x0][0x184], RZ, P4, !PT ;  /* 0x0000610070117a10 */ /* 0x000fe400027fe4ff */
[-C--:B------:R-:W-:Y:S02]  /*3f70*/  IADD3 R2, P4, R101, R16.reuse, RZ ;  /* 0x0000001065027210 */ /* 0x080fe40007f9e0ff */
[-C--:B------:R-:W-:Y:S02]  /*3f80*/  IADD3 R12, P5, R103, R16.reuse, RZ ;  /* 0x00000010670c7210 */ /* 0x080fe40007fbe0ff */
[----:B------:R-:W-:Y:S01]  /*3f90*/  IADD3 R14, P6, R105, R16, RZ ;  /* 0x00000010690e7210 */ /* 0x000fe20007fde0ff */
[--C-:B------:R-:W-:Y:S02]  /*3fa0*/  IMAD.X R3, R100, 0x1, R17.reuse, P4 ;  /* 0x0000000164037824 */ /* 0x100fe400020e0611 */
[--C-:B------:R-:W-:Y:S02]  /*3fb0*/  IMAD.X R13, R102, 0x1, R17.reuse, P5 ;  /* 0x00000001660d7824 */ /* 0x100fe400028e0611 */
[----:B------:R-:W-:Y:S01]  /*3fc0*/  IMAD.X R15, R104, 0x1, R17, P6 ;  /* 0x00000001680f7824 */ /* 0x000fe200030e0611 */
[----:B-1----:R1:W-:Y:S04]  /*3fd0*/  @P2 STG.E.128 [R2.64], R4 ;  /* 0x0000000402002986 */ /* 0x0023e8000c101d08 */
[----:B--2---:R1:W-:Y:S04]  /*3fe0*/  @P1 STG.E.128 [R12.64], R8 ;  /* 0x000000080c001986 */ /* 0x0043e8000c101d08 */
[----:B---3--:R1:W-:Y:S01]  /*3ff0*/  @P0 STG.E.128 [R14.64], R32 ;  /* 0x000000200e000986 */ /* 0x0083e2000c101d08 */
[----:B------:R-:W-:Y:S05]  /*4000*/  @!P3 EXIT ;  /* 0x000000000000b94d */ /* 0x000fea0003800000 */
[----:B-1----:R-:W1:Y:S01]  /*4010*/  LDS.128 R4, [R0+0x900] ;  /* 0x0009000000047984 */ /* 0x002e620000000c00 */
[----:B------:R-:W-:-:S05]  /*4020*/  IADD3 R108, P0, R108, R16, RZ ;  /* 0x000000106c6c7210 */ /* 0x000fca0007f1e0ff */
[----:B------:R-:W-:-:S05]  /*4030*/  IMAD.X R109, R106, 0x1, R17, P0 ;  /* 0x000000016a6d7824 */ /* 0x000fca00000e0611 */
[----:B-1----:R-:W-:Y:S01]  /*4040*/  STG.E.128 [R108.64], R4 ;  /* 0x000000046c007986 */ /* 0x002fe2000c101d08 */
[----:B------:R-:W-:Y:S05]  /*4050*/  EXIT ;  /* 0x000000000000794d */ /* 0x000fea0003800000 */
.L_x_1:
[----:B------:R-:W-:-:S00]  /*4060*/  BRA `(.L_x_1) ;  /* 0xfffffff000007947 */ /* 0x000fc0000383ffff */
[----:B------:R-:W-:-:S00]  /*4070*/  NOP ;  /* 0x0000000000007918 */ /* 0x000fc00000000000 */
        /* <DEDUP_REMOVED lines=8> */
.L_x_2:


//--------------------- .nv.shared.chunk_fwd_kernel_o --------------------------
	.section	.nv.shared.chunk_fwd_kernel_o,"aw",@nobits
	.align	16
